//
// Generated by NVIDIA NVVM Compiler
//
// Compiler Build ID: CL-36424714
// Cuda compilation tools, release 13.0, V13.0.88
// Based on NVVM 20.0.0
//

.version 9.0
.target sm_100
.address_size 64

	// .globl	Kuwahara
.extern .func  (.param .b32 func_retval0) vprintf
(
	.param .b64 vprintf_param_0,
	.param .b64 vprintf_param_1
)
;
.global .align 1 .b8 $str[7] = {37, 46, 51, 102, 10, 32};

.visible .entry Kuwahara(
	.param .u64 Kuwahara_param_0,
	.param .u64 .ptr .align 1 Kuwahara_param_1,
	.param .u64 .ptr .align 1 Kuwahara_param_2,
	.param .u32 Kuwahara_param_3,
	.param .u64 .ptr .align 1 Kuwahara_param_4
)
{
	.local .align 8 .b8 	__local_depot0[8];
	.reg .b64 	%SP;
	.reg .b64 	%SPL;
	.reg .pred 	%p<76>;
	.reg .b16 	%rs<21>;
	.reg .b32 	%r<193>;
	.reg .b32 	%f<1004>;
	.reg .b64 	%rd<53>;
	.reg .b64 	%fd<20>;

	mov.u64 	%SPL, __local_depot0;
	cvta.local.u64 	%SP, %SPL;
	ld.param.u64 	%rd3, [Kuwahara_param_0];
	ld.param.u64 	%rd6, [Kuwahara_param_1];
	ld.param.u32 	%r29, [Kuwahara_param_3];
	cvta.to.global.u64 	%rd7, %rd6;
	shr.u32 	%r30, %r29, 31;
	add.s32 	%r31, %r29, %r30;
	shr.s32 	%r1, %r31, 1;
	neg.s32 	%r186, %r1;
	mov.u32 	%r2, %ctaid.x;
	mov.u32 	%r32, %tid.x;
	ld.global.u32 	%r33, [%rd7+4];
	mad.lo.s32 	%r3, %r33, %r2, %r32;
	cvt.rn.f32.u32 	%f232, %r32;
	cvt.rn.f32.u32 	%f233, %r2;
	tex.2d.v4.u32.f32 	{%r7, %r6, %r5, %r4}, [%rd3, {%f232, %f233}];
	setp.lt.s32 	%p1, %r29, -1;
	mov.f64 	%fd19, 0d7FF8000000000000;
	mov.f32 	%f965, 0f7FC00000;
	mov.f32 	%f967, %f965;
	mov.f32 	%f968, %f965;
	mov.f32 	%f970, %f965;
	mov.f32 	%f971, %f965;
	mov.f32 	%f973, %f965;
	mov.f32 	%f974, %f965;
	mov.f32 	%f976, %f965;
	mov.f32 	%f977, %f965;
	mov.f32 	%f979, %f965;
	mov.f32 	%f980, %f965;
	mov.f32 	%f982, %f965;
	mov.f32 	%f983, %f965;
	mov.f32 	%f985, %f965;
	mov.f32 	%f986, %f965;
	@%p1 bra 	$L__BB0_6;
	max.s32 	%r34, %r1, %r186;
	add.s32 	%r35, %r1, %r34;
	neg.s32 	%r9, %r35;
$L__BB0_2:
	mov.u32 	%r36, %tid.x;
	sub.s32 	%r188, %r36, %r1;
	add.s32 	%r37, %r186, %r1;
	mul.lo.s32 	%r187, %r37, %r29;
	sub.s32 	%r190, %r1, %r186;
	shl.b32 	%r38, %r1, 1;
	mad.lo.s32 	%r191, %r190, %r29, %r38;
	mul.lo.s32 	%r39, %r29, %r1;
	shl.b32 	%r40, %r39, 1;
	add.s32 	%r41, %r40, %r1;
	add.s32 	%r189, %r41, %r186;
	mov.u32 	%r192, %r9;
$L__BB0_3:
	ld.param.u64 	%rd51, [Kuwahara_param_2];
	mul.wide.s32 	%rd8, %r191, 4;
	cvta.to.global.u64 	%rd9, %rd51;
	add.s64 	%rd10, %rd9, %rd8;
	mul.wide.s32 	%rd11, %r187, 4;
	add.s64 	%rd12, %rd9, %rd11;
	cvt.rn.f32.s32 	%f235, %r188;
	add.s32 	%r42, %r186, %r2;
	cvt.rn.f32.s32 	%f236, %r42;
	tex.2d.v4.u32.f32 	{%r43, %r44, %r45, %r46}, [%rd3, {%f235, %f236}];
	ld.global.f32 	%f237, [%rd12];
	mul.wide.s32 	%rd13, %r189, 4;
	add.s64 	%rd14, %rd9, %rd13;
	ld.global.f32 	%f238, [%rd14];
	ld.global.f32 	%f239, [%rd10];
	mul.wide.s32 	%rd15, %r190, 4;
	add.s64 	%rd16, %rd9, %rd15;
	ld.global.f32 	%f240, [%rd16];
	cvt.u16.u32 	%rs1, %r45;
	and.b16  	%rs2, %rs1, 255;
	mul.lo.s16 	%rs3, %rs1, %rs1;
	and.b16  	%rs4, %rs3, 255;
	cvt.rn.f32.u16 	%f241, %rs4;
	cvt.u16.u32 	%rs5, %r44;
	and.b16  	%rs6, %rs5, 255;
	mul.lo.s16 	%rs7, %rs5, %rs5;
	and.b16  	%rs8, %rs7, 255;
	cvt.rn.f32.u16 	%f242, %rs8;
	cvt.u16.u32 	%rs9, %r43;
	and.b16  	%rs10, %rs9, 255;
	mul.lo.s16 	%rs11, %rs9, %rs9;
	and.b16  	%rs12, %rs11, 255;
	cvt.rn.f32.u16 	%f243, %rs12;
	cvt.rn.f32.u16 	%f244, %rs2;
	cvt.rn.f32.u16 	%f245, %rs6;
	cvt.rn.f32.u16 	%f246, %rs10;
	fma.rn.f32 	%f949, %f237, %f246, %f949;
	fma.rn.f32 	%f247, %f237, %f245, %f946;
	fma.rn.f32 	%f947, %f237, %f244, %f947;
	fma.rn.f32 	%f248, %f237, %f242, %f923;
	fma.rn.f32 	%f924, %f237, %f241, %f924;
	add.f32 	%f957, %f237, %f957;
	fma.rn.f32 	%f946, %f238, %f246, %f247;
	fma.rn.f32 	%f249, %f238, %f245, %f943;
	fma.rn.f32 	%f944, %f238, %f244, %f944;
	fma.rn.f32 	%f923, %f238, %f243, %f248;
	fma.rn.f32 	%f250, %f238, %f242, %f920;
	fma.rn.f32 	%f921, %f238, %f241, %f921;
	add.f32 	%f956, %f238, %f956;
	fma.rn.f32 	%f943, %f238, %f246, %f249;
	fma.rn.f32 	%f251, %f238, %f245, %f940;
	fma.rn.f32 	%f941, %f238, %f244, %f941;
	fma.rn.f32 	%f920, %f238, %f243, %f250;
	fma.rn.f32 	%f252, %f238, %f242, %f922;
	fma.rn.f32 	%f919, %f238, %f241, %f919;
	add.f32 	%f955, %f238, %f955;
	fma.rn.f32 	%f940, %f239, %f246, %f251;
	fma.rn.f32 	%f253, %f239, %f245, %f937;
	fma.rn.f32 	%f938, %f239, %f244, %f938;
	fma.rn.f32 	%f922, %f239, %f243, %f252;
	fma.rn.f32 	%f254, %f239, %f242, %f927;
	fma.rn.f32 	%f925, %f239, %f241, %f925;
	add.f32 	%f954, %f239, %f954;
	fma.rn.f32 	%f937, %f239, %f246, %f253;
	fma.rn.f32 	%f255, %f239, %f245, %f934;
	fma.rn.f32 	%f935, %f239, %f244, %f935;
	fma.rn.f32 	%f927, %f239, %f243, %f254;
	fma.rn.f32 	%f256, %f239, %f242, %f933;
	fma.rn.f32 	%f930, %f239, %f241, %f930;
	add.f32 	%f953, %f239, %f953;
	fma.rn.f32 	%f934, %f240, %f246, %f255;
	fma.rn.f32 	%f257, %f240, %f245, %f931;
	fma.rn.f32 	%f932, %f240, %f244, %f932;
	fma.rn.f32 	%f933, %f240, %f243, %f256;
	fma.rn.f32 	%f258, %f240, %f242, %f939;
	fma.rn.f32 	%f936, %f240, %f241, %f936;
	add.f32 	%f952, %f240, %f952;
	fma.rn.f32 	%f931, %f240, %f246, %f257;
	fma.rn.f32 	%f259, %f240, %f245, %f928;
	fma.rn.f32 	%f929, %f240, %f244, %f929;
	fma.rn.f32 	%f939, %f240, %f243, %f258;
	fma.rn.f32 	%f260, %f240, %f242, %f945;
	fma.rn.f32 	%f942, %f240, %f241, %f942;
	add.f32 	%f951, %f240, %f951;
	fma.rn.f32 	%f928, %f237, %f246, %f259;
	fma.rn.f32 	%f926, %f237, %f244, %f926;
	fma.rn.f32 	%f945, %f237, %f243, %f260;
	fma.rn.f32 	%f948, %f237, %f241, %f948;
	add.f32 	%f950, %f237, %f950;
	add.s32 	%r192, %r192, 1;
	add.s32 	%r191, %r191, -1;
	add.s32 	%r190, %r190, %r29;
	sub.s32 	%r189, %r189, %r29;
	add.s32 	%r188, %r188, 1;
	add.s32 	%r187, %r187, 1;
	setp.ne.s32 	%p2, %r192, 1;
	@%p2 bra 	$L__BB0_3;
	add.s32 	%r28, %r186, 1;
	abs.s32 	%r47, %r1;
	setp.ne.s32 	%p3, %r186, %r47;
	mov.u32 	%r186, %r28;
	@%p3 bra 	$L__BB0_2;
	mul.f32 	%f261, %f949, 0f3F000000;
	cvt.f64.f32 	%fd19, %f261;
	mul.f32 	%f986, %f947, 0f3F000000;
	mul.f32 	%f985, %f946, 0f3F000000;
	mul.f32 	%f983, %f944, 0f3F000000;
	mul.f32 	%f982, %f943, 0f3F000000;
	mul.f32 	%f980, %f941, 0f3F000000;
	mul.f32 	%f979, %f940, 0f3F000000;
	mul.f32 	%f977, %f938, 0f3F000000;
	mul.f32 	%f976, %f937, 0f3F000000;
	mul.f32 	%f974, %f935, 0f3F000000;
	mul.f32 	%f973, %f934, 0f3F000000;
	mul.f32 	%f971, %f932, 0f3F000000;
	mul.f32 	%f970, %f931, 0f3F000000;
	mul.f32 	%f968, %f929, 0f3F000000;
	mul.f32 	%f967, %f928, 0f3F000000;
	mul.f32 	%f965, %f926, 0f3F000000;
$L__BB0_6:
	ld.param.u64 	%rd52, [Kuwahara_param_4];
	shl.b32 	%r48, %r3, 2;
	cvta.to.global.u64 	%rd17, %rd52;
	mul.wide.s32 	%rd18, %r48, 4;
	add.s64 	%rd1, %rd17, %rd18;
	mov.b32 	%r49, 0;
	st.global.u32 	[%rd1], %r49;
	st.global.u32 	[%rd1+4], %r49;
	st.global.u32 	[%rd1+8], %r49;
	cvt.u16.u32 	%rs13, %r7;
	and.b16  	%rs14, %rs13, 255;
	cvt.rn.f32.u16 	%f171, %rs14;
	cvt.u16.u32 	%rs15, %r6;
	and.b16  	%rs16, %rs15, 255;
	cvt.rn.f32.u16 	%f172, %rs16;
	cvt.u16.u32 	%rs17, %r5;
	and.b16  	%rs18, %rs17, 255;
	cvt.rn.f32.u16 	%f173, %rs18;
	add.u64 	%rd19, %SP, 0;
	add.u64 	%rd2, %SPL, 0;
	st.local.f64 	[%rd2], %fd19;
	mov.u64 	%rd20, $str;
	cvta.global.u64 	%rd21, %rd20;
	{ // callseq 0, 0
	.param .b64 param0;
	st.param.b64 	[param0], %rd21;
	.param .b64 param1;
	st.param.b64 	[param1], %rd19;
	.param .b32 retval0;
	call.uni (retval0), 
	vprintf, 
	(
	param0, 
	param1
	);
	ld.param.b32 	%r50, [retval0];
	} // callseq 0
	div.approx.f32 	%f263, %f264, %f957;
	mov.f32 	%f265, 0f7FC00000;
	mul.f32 	%f174, %f265, 0f7FC00000;
	sub.f32 	%f266, %f263, %f174;
	add.f32 	%f267, %f266, 0f7FC00000;
	mov.b64 	%rd22, 9221120237041090560;
	st.local.u64 	[%rd2], %rd22;
	{ // callseq 1, 0
	.param .b64 param0;
	st.param.b64 	[param0], %rd21;
	.param .b64 param1;
	st.param.b64 	[param1], %rd19;
	.param .b32 retval0;
	call.uni (retval0), 
	vprintf, 
	(
	param0, 
	param1
	);
	ld.param.b32 	%r52, [retval0];
	} // callseq 1
	div.approx.f32 	%f268, %f924, %f957;
	mul.f32 	%f269, %f986, %f986;
	sub.f32 	%f270, %f268, %f269;
	add.f32 	%f271, %f267, %f270;
	cvt.f64.f32 	%fd4, %f986;
	st.local.f64 	[%rd2], %fd4;
	{ // callseq 2, 0
	.param .b64 param0;
	st.param.b64 	[param0], %rd21;
	.param .b64 param1;
	st.param.b64 	[param1], %rd19;
	.param .b32 retval0;
	call.uni (retval0), 
	vprintf, 
	(
	param0, 
	param1
	);
	ld.param.b32 	%r54, [retval0];
	} // callseq 2
	sqrt.rn.f32 	%f175, %f271;
	abs.f32 	%f176, %f175;
	setp.eq.f32 	%p4, %f175, 0f3F800000;
	mov.f32 	%f996, 0f3F800000;
	@%p4 bra 	$L__BB0_11;
	setp.num.f32 	%p5, %f176, %f176;
	@%p5 bra 	$L__BB0_9;
	mov.f32 	%f327, 0f41000000;
	add.rn.f32 	%f996, %f175, %f327;
	bra.uni 	$L__BB0_11;
$L__BB0_9:
	setp.lt.f32 	%p6, %f176, 0f00800000;
	mul.f32 	%f272, %f176, 0f4B800000;
	selp.f32 	%f273, %f272, %f176, %p6;
	mov.b32 	%r56, %f273;
	add.s32 	%r57, %r56, -1060439283;
	and.b32  	%r58, %r57, -8388608;
	sub.s32 	%r59, %r56, %r58;
	mov.b32 	%f274, %r59;
	cvt.rn.f32.s32 	%f275, %r58;
	selp.f32 	%f276, 0fC1C00000, 0f00000000, %p6;
	fma.rn.f32 	%f277, %f275, 0f34000000, %f276;
	add.f32 	%f278, %f274, 0fBF800000;
	add.f32 	%f279, %f274, 0f3F800000;
	rcp.approx.ftz.f32 	%f280, %f279;
	add.f32 	%f281, %f278, %f278;
	mul.f32 	%f282, %f281, %f280;
	mul.f32 	%f283, %f282, %f282;
	neg.f32 	%f284, %f282;
	sub.f32 	%f285, %f278, %f282;
	add.f32 	%f286, %f285, %f285;
	fma.rn.f32 	%f287, %f284, %f278, %f286;
	mul.rn.f32 	%f288, %f280, %f287;
	fma.rn.f32 	%f289, %f283, 0f3A2C32E4, 0f3B52E7DB;
	fma.rn.f32 	%f290, %f289, %f283, 0f3C93BB73;
	fma.rn.f32 	%f291, %f290, %f283, 0f3DF6384F;
	mul.rn.f32 	%f292, %f291, %f283;
	fma.rn.f32 	%f293, %f282, 0f3FB8AA3B, %f277;
	mul.f32 	%f294, %f292, 0f40400000;
	sub.f32 	%f295, %f277, %f293;
	fma.rn.f32 	%f296, %f282, 0f3FB8AA3B, %f295;
	fma.rn.f32 	%f297, %f288, 0f3FB8AA3B, %f296;
	fma.rn.f32 	%f298, %f282, 0f32A55E34, %f297;
	fma.rn.f32 	%f299, %f294, %f288, %f298;
	fma.rn.f32 	%f300, %f292, %f282, %f299;
	add.rn.f32 	%f301, %f293, %f300;
	mov.f32 	%f302, 0f41000000;
	mul.rn.f32 	%f303, %f301, %f302;
	cvt.rni.f32.f32 	%f304, %f303;
	sub.f32 	%f305, %f303, %f304;
	neg.f32 	%f306, %f303;
	fma.rn.f32 	%f307, %f301, 0f41000000, %f306;
	neg.f32 	%f308, %f293;
	add.rn.f32 	%f309, %f301, %f308;
	neg.f32 	%f310, %f309;
	add.rn.f32 	%f311, %f300, %f310;
	fma.rn.f32 	%f312, %f311, 0f41000000, %f307;
	add.f32 	%f313, %f305, %f312;
	setp.gt.f32 	%p7, %f304, 0f00000000;
	selp.b32 	%r60, 0, -2097152000, %p7;
	setp.neu.f32 	%p8, %f175, 0f00000000;
	setp.neu.f32 	%p9, %f176, 0f7F800000;
	setp.lt.f32 	%p10, %f303, 0f00000000;
	selp.f32 	%f314, 0f00000000, 0f7F800000, %p10;
	abs.f32 	%f315, %f303;
	setp.gt.f32 	%p11, %f315, 0f43180000;
	cvt.rzi.s32.f32 	%r61, %f304;
	shl.b32 	%r62, %r61, 23;
	sub.s32 	%r63, %r62, %r60;
	mov.b32 	%f316, %r63;
	add.s32 	%r64, %r60, 2130706432;
	mov.b32 	%f317, %r64;
	fma.rn.f32 	%f318, %f313, 0f391FCB8E, 0f3AAF85ED;
	fma.rn.f32 	%f319, %f318, %f313, 0f3C1D9856;
	fma.rn.f32 	%f320, %f319, %f313, 0f3D6357BB;
	fma.rn.f32 	%f321, %f320, %f313, 0f3E75FDEC;
	fma.rn.f32 	%f322, %f321, %f313, 0f3F317218;
	fma.rn.f32 	%f323, %f322, %f313, 0f3F800000;
	mul.f32 	%f324, %f323, %f317;
	mul.f32 	%f325, %f324, %f316;
	selp.f32 	%f996, %f314, %f325, %p11;
	and.pred  	%p12, %p8, %p9;
	@%p12 bra 	$L__BB0_11;
	add.f32 	%f326, %f175, %f175;
	mov.b32 	%r65, %f326;
	and.b32  	%r66, %r65, 2147483647;
	mov.b32 	%f996, %r66;
$L__BB0_11:
	add.f32 	%f329, %f996, 0f3F800000;
	rcp.rn.f32 	%f181, %f329;
	ld.global.f32 	%f330, [%rd1];
	fma.rn.f32 	%f331, %f181, %f171, %f330;
	st.global.f32 	[%rd1], %f331;
	ld.global.f32 	%f332, [%rd1+4];
	fma.rn.f32 	%f333, %f181, %f172, %f332;
	st.global.f32 	[%rd1+4], %f333;
	ld.global.f32 	%f334, [%rd1+8];
	fma.rn.f32 	%f335, %f181, %f173, %f334;
	st.global.f32 	[%rd1+8], %f335;
	div.approx.f32 	%f336, %f923, %f956;
	mul.f32 	%f337, %f985, %f985;
	sub.f32 	%f338, %f336, %f337;
	add.f32 	%f339, %f175, %f338;
	cvt.f64.f32 	%fd5, %f985;
	st.local.f64 	[%rd2], %fd5;
	cvta.global.u64 	%rd24, %rd20;
	{ // callseq 3, 0
	.param .b64 param0;
	st.param.b64 	[param0], %rd24;
	.param .b64 param1;
	st.param.b64 	[param1], %rd19;
	.param .b32 retval0;
	call.uni (retval0), 
	vprintf, 
	(
	param0, 
	param1
	);
	ld.param.b32 	%r67, [retval0];
	} // callseq 3
	div.approx.f32 	%f340, %f341, %f956;
	sub.f32 	%f342, %f340, %f174;
	add.f32 	%f343, %f339, %f342;
	mov.b64 	%rd26, 9221120237041090560;
	st.local.u64 	[%rd2], %rd26;
	{ // callseq 4, 0
	.param .b64 param0;
	st.param.b64 	[param0], %rd24;
	.param .b64 param1;
	st.param.b64 	[param1], %rd19;
	.param .b32 retval0;
	call.uni (retval0), 
	vprintf, 
	(
	param0, 
	param1
	);
	ld.param.b32 	%r69, [retval0];
	} // callseq 4
	div.approx.f32 	%f344, %f921, %f956;
	mul.f32 	%f345, %f983, %f983;
	sub.f32 	%f346, %f344, %f345;
	add.f32 	%f347, %f343, %f346;
	cvt.f64.f32 	%fd6, %f983;
	st.local.f64 	[%rd2], %fd6;
	{ // callseq 5, 0
	.param .b64 param0;
	st.param.b64 	[param0], %rd24;
	.param .b64 param1;
	st.param.b64 	[param1], %rd19;
	.param .b32 retval0;
	call.uni (retval0), 
	vprintf, 
	(
	param0, 
	param1
	);
	ld.param.b32 	%r71, [retval0];
	} // callseq 5
	sqrt.rn.f32 	%f182, %f347;
	abs.f32 	%f183, %f182;
	setp.eq.f32 	%p13, %f182, 0f3F800000;
	mov.f32 	%f997, 0f3F800000;
	@%p13 bra 	$L__BB0_16;
	setp.nan.f32 	%p14, %f183, %f183;
	@%p14 bra 	$L__BB0_15;
	setp.lt.f32 	%p15, %f183, 0f00800000;
	mul.f32 	%f348, %f183, 0f4B800000;
	selp.f32 	%f349, %f348, %f183, %p15;
	mov.b32 	%r73, %f349;
	add.s32 	%r74, %r73, -1060439283;
	and.b32  	%r75, %r74, -8388608;
	sub.s32 	%r76, %r73, %r75;
	mov.b32 	%f350, %r76;
	cvt.rn.f32.s32 	%f351, %r75;
	selp.f32 	%f352, 0fC1C00000, 0f00000000, %p15;
	fma.rn.f32 	%f353, %f351, 0f34000000, %f352;
	add.f32 	%f354, %f350, 0fBF800000;
	add.f32 	%f355, %f350, 0f3F800000;
	rcp.approx.ftz.f32 	%f356, %f355;
	add.f32 	%f357, %f354, %f354;
	mul.f32 	%f358, %f357, %f356;
	mul.f32 	%f359, %f358, %f358;
	neg.f32 	%f360, %f358;
	sub.f32 	%f361, %f354, %f358;
	add.f32 	%f362, %f361, %f361;
	fma.rn.f32 	%f363, %f360, %f354, %f362;
	mul.rn.f32 	%f364, %f356, %f363;
	fma.rn.f32 	%f365, %f359, 0f3A2C32E4, 0f3B52E7DB;
	fma.rn.f32 	%f366, %f365, %f359, 0f3C93BB73;
	fma.rn.f32 	%f367, %f366, %f359, 0f3DF6384F;
	mul.rn.f32 	%f368, %f367, %f359;
	fma.rn.f32 	%f369, %f358, 0f3FB8AA3B, %f353;
	mul.f32 	%f370, %f368, 0f40400000;
	sub.f32 	%f371, %f353, %f369;
	fma.rn.f32 	%f372, %f358, 0f3FB8AA3B, %f371;
	fma.rn.f32 	%f373, %f364, 0f3FB8AA3B, %f372;
	fma.rn.f32 	%f374, %f358, 0f32A55E34, %f373;
	fma.rn.f32 	%f375, %f370, %f364, %f374;
	fma.rn.f32 	%f376, %f368, %f358, %f375;
	add.rn.f32 	%f377, %f369, %f376;
	mov.f32 	%f378, 0f41000000;
	mul.rn.f32 	%f379, %f377, %f378;
	cvt.rni.f32.f32 	%f380, %f379;
	sub.f32 	%f381, %f379, %f380;
	neg.f32 	%f382, %f379;
	fma.rn.f32 	%f383, %f377, 0f41000000, %f382;
	neg.f32 	%f384, %f369;
	add.rn.f32 	%f385, %f377, %f384;
	neg.f32 	%f386, %f385;
	add.rn.f32 	%f387, %f376, %f386;
	fma.rn.f32 	%f388, %f387, 0f41000000, %f383;
	add.f32 	%f389, %f381, %f388;
	setp.gt.f32 	%p16, %f380, 0f00000000;
	selp.b32 	%r77, 0, -2097152000, %p16;
	setp.neu.f32 	%p17, %f182, 0f00000000;
	setp.neu.f32 	%p18, %f183, 0f7F800000;
	setp.lt.f32 	%p19, %f379, 0f00000000;
	selp.f32 	%f390, 0f00000000, 0f7F800000, %p19;
	abs.f32 	%f391, %f379;
	setp.gt.f32 	%p20, %f391, 0f43180000;
	cvt.rzi.s32.f32 	%r78, %f380;
	shl.b32 	%r79, %r78, 23;
	sub.s32 	%r80, %r79, %r77;
	mov.b32 	%f392, %r80;
	add.s32 	%r81, %r77, 2130706432;
	mov.b32 	%f393, %r81;
	fma.rn.f32 	%f394, %f389, 0f391FCB8E, 0f3AAF85ED;
	fma.rn.f32 	%f395, %f394, %f389, 0f3C1D9856;
	fma.rn.f32 	%f396, %f395, %f389, 0f3D6357BB;
	fma.rn.f32 	%f397, %f396, %f389, 0f3E75FDEC;
	fma.rn.f32 	%f398, %f397, %f389, 0f3F317218;
	fma.rn.f32 	%f399, %f398, %f389, 0f3F800000;
	mul.f32 	%f400, %f399, %f393;
	mul.f32 	%f401, %f400, %f392;
	selp.f32 	%f997, %f390, %f401, %p20;
	and.pred  	%p21, %p17, %p18;
	@%p21 bra 	$L__BB0_16;
	add.f32 	%f402, %f182, %f182;
	mov.b32 	%r82, %f402;
	and.b32  	%r83, %r82, 2147483647;
	mov.b32 	%f997, %r83;
	bra.uni 	$L__BB0_16;
$L__BB0_15:
	mov.f32 	%f403, 0f41000000;
	add.rn.f32 	%f997, %f182, %f403;
$L__BB0_16:
	add.f32 	%f405, %f997, 0f3F800000;
	rcp.rn.f32 	%f406, %f405;
	add.f32 	%f407, %f181, 0f00000000;
	add.f32 	%f188, %f407, %f406;
	ld.global.f32 	%f408, [%rd1];
	fma.rn.f32 	%f409, %f406, %f171, %f408;
	st.global.f32 	[%rd1], %f409;
	ld.global.f32 	%f410, [%rd1+4];
	fma.rn.f32 	%f411, %f406, %f172, %f410;
	st.global.f32 	[%rd1+4], %f411;
	ld.global.f32 	%f412, [%rd1+8];
	fma.rn.f32 	%f413, %f406, %f173, %f412;
	st.global.f32 	[%rd1+8], %f413;
	div.approx.f32 	%f414, %f920, %f955;
	mul.f32 	%f415, %f982, %f982;
	sub.f32 	%f416, %f414, %f415;
	add.f32 	%f417, %f182, %f416;
	cvt.f64.f32 	%fd7, %f982;
	st.local.f64 	[%rd2], %fd7;
	cvta.global.u64 	%rd28, %rd20;
	{ // callseq 6, 0
	.param .b64 param0;
	st.param.b64 	[param0], %rd28;
	.param .b64 param1;
	st.param.b64 	[param1], %rd19;
	.param .b32 retval0;
	call.uni (retval0), 
	vprintf, 
	(
	param0, 
	param1
	);
	ld.param.b32 	%r84, [retval0];
	} // callseq 6
	div.approx.f32 	%f418, %f419, %f955;
	sub.f32 	%f420, %f418, %f174;
	add.f32 	%f421, %f417, %f420;
	mov.b64 	%rd30, 9221120237041090560;
	st.local.u64 	[%rd2], %rd30;
	{ // callseq 7, 0
	.param .b64 param0;
	st.param.b64 	[param0], %rd28;
	.param .b64 param1;
	st.param.b64 	[param1], %rd19;
	.param .b32 retval0;
	call.uni (retval0), 
	vprintf, 
	(
	param0, 
	param1
	);
	ld.param.b32 	%r86, [retval0];
	} // callseq 7
	div.approx.f32 	%f422, %f919, %f955;
	mul.f32 	%f423, %f980, %f980;
	sub.f32 	%f424, %f422, %f423;
	add.f32 	%f425, %f421, %f424;
	cvt.f64.f32 	%fd8, %f980;
	st.local.f64 	[%rd2], %fd8;
	{ // callseq 8, 0
	.param .b64 param0;
	st.param.b64 	[param0], %rd28;
	.param .b64 param1;
	st.param.b64 	[param1], %rd19;
	.param .b32 retval0;
	call.uni (retval0), 
	vprintf, 
	(
	param0, 
	param1
	);
	ld.param.b32 	%r88, [retval0];
	} // callseq 8
	sqrt.rn.f32 	%f189, %f425;
	abs.f32 	%f190, %f189;
	setp.eq.f32 	%p22, %f189, 0f3F800000;
	mov.f32 	%f998, 0f3F800000;
	@%p22 bra 	$L__BB0_21;
	setp.nan.f32 	%p23, %f190, %f190;
	@%p23 bra 	$L__BB0_20;
	setp.lt.f32 	%p24, %f190, 0f00800000;
	mul.f32 	%f426, %f190, 0f4B800000;
	selp.f32 	%f427, %f426, %f190, %p24;
	mov.b32 	%r90, %f427;
	add.s32 	%r91, %r90, -1060439283;
	and.b32  	%r92, %r91, -8388608;
	sub.s32 	%r93, %r90, %r92;
	mov.b32 	%f428, %r93;
	cvt.rn.f32.s32 	%f429, %r92;
	selp.f32 	%f430, 0fC1C00000, 0f00000000, %p24;
	fma.rn.f32 	%f431, %f429, 0f34000000, %f430;
	add.f32 	%f432, %f428, 0fBF800000;
	add.f32 	%f433, %f428, 0f3F800000;
	rcp.approx.ftz.f32 	%f434, %f433;
	add.f32 	%f435, %f432, %f432;
	mul.f32 	%f436, %f435, %f434;
	mul.f32 	%f437, %f436, %f436;
	neg.f32 	%f438, %f436;
	sub.f32 	%f439, %f432, %f436;
	add.f32 	%f440, %f439, %f439;
	fma.rn.f32 	%f441, %f438, %f432, %f440;
	mul.rn.f32 	%f442, %f434, %f441;
	fma.rn.f32 	%f443, %f437, 0f3A2C32E4, 0f3B52E7DB;
	fma.rn.f32 	%f444, %f443, %f437, 0f3C93BB73;
	fma.rn.f32 	%f445, %f444, %f437, 0f3DF6384F;
	mul.rn.f32 	%f446, %f445, %f437;
	fma.rn.f32 	%f447, %f436, 0f3FB8AA3B, %f431;
	mul.f32 	%f448, %f446, 0f40400000;
	sub.f32 	%f449, %f431, %f447;
	fma.rn.f32 	%f450, %f436, 0f3FB8AA3B, %f449;
	fma.rn.f32 	%f451, %f442, 0f3FB8AA3B, %f450;
	fma.rn.f32 	%f452, %f436, 0f32A55E34, %f451;
	fma.rn.f32 	%f453, %f448, %f442, %f452;
	fma.rn.f32 	%f454, %f446, %f436, %f453;
	add.rn.f32 	%f455, %f447, %f454;
	mov.f32 	%f456, 0f41000000;
	mul.rn.f32 	%f457, %f455, %f456;
	cvt.rni.f32.f32 	%f458, %f457;
	sub.f32 	%f459, %f457, %f458;
	neg.f32 	%f460, %f457;
	fma.rn.f32 	%f461, %f455, 0f41000000, %f460;
	neg.f32 	%f462, %f447;
	add.rn.f32 	%f463, %f455, %f462;
	neg.f32 	%f464, %f463;
	add.rn.f32 	%f465, %f454, %f464;
	fma.rn.f32 	%f466, %f465, 0f41000000, %f461;
	add.f32 	%f467, %f459, %f466;
	setp.gt.f32 	%p25, %f458, 0f00000000;
	selp.b32 	%r94, 0, -2097152000, %p25;
	setp.neu.f32 	%p26, %f189, 0f00000000;
	setp.neu.f32 	%p27, %f190, 0f7F800000;
	setp.lt.f32 	%p28, %f457, 0f00000000;
	selp.f32 	%f468, 0f00000000, 0f7F800000, %p28;
	abs.f32 	%f469, %f457;
	setp.gt.f32 	%p29, %f469, 0f43180000;
	cvt.rzi.s32.f32 	%r95, %f458;
	shl.b32 	%r96, %r95, 23;
	sub.s32 	%r97, %r96, %r94;
	mov.b32 	%f470, %r97;
	add.s32 	%r98, %r94, 2130706432;
	mov.b32 	%f471, %r98;
	fma.rn.f32 	%f472, %f467, 0f391FCB8E, 0f3AAF85ED;
	fma.rn.f32 	%f473, %f472, %f467, 0f3C1D9856;
	fma.rn.f32 	%f474, %f473, %f467, 0f3D6357BB;
	fma.rn.f32 	%f475, %f474, %f467, 0f3E75FDEC;
	fma.rn.f32 	%f476, %f475, %f467, 0f3F317218;
	fma.rn.f32 	%f477, %f476, %f467, 0f3F800000;
	mul.f32 	%f478, %f477, %f471;
	mul.f32 	%f479, %f478, %f470;
	selp.f32 	%f998, %f468, %f479, %p29;
	and.pred  	%p30, %p26, %p27;
	@%p30 bra 	$L__BB0_21;
	add.f32 	%f480, %f189, %f189;
	mov.b32 	%r99, %f480;
	and.b32  	%r100, %r99, 2147483647;
	mov.b32 	%f998, %r100;
	bra.uni 	$L__BB0_21;
$L__BB0_20:
	mov.f32 	%f481, 0f41000000;
	add.rn.f32 	%f998, %f189, %f481;
$L__BB0_21:
	add.f32 	%f483, %f998, 0f3F800000;
	rcp.rn.f32 	%f484, %f483;
	add.f32 	%f195, %f188, %f484;
	ld.global.f32 	%f485, [%rd1];
	fma.rn.f32 	%f486, %f484, %f171, %f485;
	st.global.f32 	[%rd1], %f486;
	ld.global.f32 	%f487, [%rd1+4];
	fma.rn.f32 	%f488, %f484, %f172, %f487;
	st.global.f32 	[%rd1+4], %f488;
	ld.global.f32 	%f489, [%rd1+8];
	fma.rn.f32 	%f490, %f484, %f173, %f489;
	st.global.f32 	[%rd1+8], %f490;
	div.approx.f32 	%f491, %f922, %f954;
	mul.f32 	%f492, %f979, %f979;
	sub.f32 	%f493, %f491, %f492;
	add.f32 	%f494, %f189, %f493;
	cvt.f64.f32 	%fd9, %f979;
	st.local.f64 	[%rd2], %fd9;
	cvta.global.u64 	%rd32, %rd20;
	{ // callseq 9, 0
	.param .b64 param0;
	st.param.b64 	[param0], %rd32;
	.param .b64 param1;
	st.param.b64 	[param1], %rd19;
	.param .b32 retval0;
	call.uni (retval0), 
	vprintf, 
	(
	param0, 
	param1
	);
	ld.param.b32 	%r101, [retval0];
	} // callseq 9
	div.approx.f32 	%f495, %f496, %f954;
	sub.f32 	%f497, %f495, %f174;
	add.f32 	%f498, %f494, %f497;
	mov.b64 	%rd34, 9221120237041090560;
	st.local.u64 	[%rd2], %rd34;
	{ // callseq 10, 0
	.param .b64 param0;
	st.param.b64 	[param0], %rd32;
	.param .b64 param1;
	st.param.b64 	[param1], %rd19;
	.param .b32 retval0;
	call.uni (retval0), 
	vprintf, 
	(
	param0, 
	param1
	);
	ld.param.b32 	%r103, [retval0];
	} // callseq 10
	div.approx.f32 	%f499, %f925, %f954;
	mul.f32 	%f500, %f977, %f977;
	sub.f32 	%f501, %f499, %f500;
	add.f32 	%f502, %f498, %f501;
	cvt.f64.f32 	%fd10, %f977;
	st.local.f64 	[%rd2], %fd10;
	{ // callseq 11, 0
	.param .b64 param0;
	st.param.b64 	[param0], %rd32;
	.param .b64 param1;
	st.param.b64 	[param1], %rd19;
	.param .b32 retval0;
	call.uni (retval0), 
	vprintf, 
	(
	param0, 
	param1
	);
	ld.param.b32 	%r105, [retval0];
	} // callseq 11
	sqrt.rn.f32 	%f196, %f502;
	abs.f32 	%f197, %f196;
	setp.eq.f32 	%p31, %f196, 0f3F800000;
	mov.f32 	%f999, 0f3F800000;
	@%p31 bra 	$L__BB0_26;
	setp.nan.f32 	%p32, %f197, %f197;
	@%p32 bra 	$L__BB0_25;
	setp.lt.f32 	%p33, %f197, 0f00800000;
	mul.f32 	%f503, %f197, 0f4B800000;
	selp.f32 	%f504, %f503, %f197, %p33;
	mov.b32 	%r107, %f504;
	add.s32 	%r108, %r107, -1060439283;
	and.b32  	%r109, %r108, -8388608;
	sub.s32 	%r110, %r107, %r109;
	mov.b32 	%f505, %r110;
	cvt.rn.f32.s32 	%f506, %r109;
	selp.f32 	%f507, 0fC1C00000, 0f00000000, %p33;
	fma.rn.f32 	%f508, %f506, 0f34000000, %f507;
	add.f32 	%f509, %f505, 0fBF800000;
	add.f32 	%f510, %f505, 0f3F800000;
	rcp.approx.ftz.f32 	%f511, %f510;
	add.f32 	%f512, %f509, %f509;
	mul.f32 	%f513, %f512, %f511;
	mul.f32 	%f514, %f513, %f513;
	neg.f32 	%f515, %f513;
	sub.f32 	%f516, %f509, %f513;
	add.f32 	%f517, %f516, %f516;
	fma.rn.f32 	%f518, %f515, %f509, %f517;
	mul.rn.f32 	%f519, %f511, %f518;
	fma.rn.f32 	%f520, %f514, 0f3A2C32E4, 0f3B52E7DB;
	fma.rn.f32 	%f521, %f520, %f514, 0f3C93BB73;
	fma.rn.f32 	%f522, %f521, %f514, 0f3DF6384F;
	mul.rn.f32 	%f523, %f522, %f514;
	fma.rn.f32 	%f524, %f513, 0f3FB8AA3B, %f508;
	mul.f32 	%f525, %f523, 0f40400000;
	sub.f32 	%f526, %f508, %f524;
	fma.rn.f32 	%f527, %f513, 0f3FB8AA3B, %f526;
	fma.rn.f32 	%f528, %f519, 0f3FB8AA3B, %f527;
	fma.rn.f32 	%f529, %f513, 0f32A55E34, %f528;
	fma.rn.f32 	%f530, %f525, %f519, %f529;
	fma.rn.f32 	%f531, %f523, %f513, %f530;
	add.rn.f32 	%f532, %f524, %f531;
	mov.f32 	%f533, 0f41000000;
	mul.rn.f32 	%f534, %f532, %f533;
	cvt.rni.f32.f32 	%f535, %f534;
	sub.f32 	%f536, %f534, %f535;
	neg.f32 	%f537, %f534;
	fma.rn.f32 	%f538, %f532, 0f41000000, %f537;
	neg.f32 	%f539, %f524;
	add.rn.f32 	%f540, %f532, %f539;
	neg.f32 	%f541, %f540;
	add.rn.f32 	%f542, %f531, %f541;
	fma.rn.f32 	%f543, %f542, 0f41000000, %f538;
	add.f32 	%f544, %f536, %f543;
	setp.gt.f32 	%p34, %f535, 0f00000000;
	selp.b32 	%r111, 0, -2097152000, %p34;
	setp.neu.f32 	%p35, %f196, 0f00000000;
	setp.neu.f32 	%p36, %f197, 0f7F800000;
	setp.lt.f32 	%p37, %f534, 0f00000000;
	selp.f32 	%f545, 0f00000000, 0f7F800000, %p37;
	abs.f32 	%f546, %f534;
	setp.gt.f32 	%p38, %f546, 0f43180000;
	cvt.rzi.s32.f32 	%r112, %f535;
	shl.b32 	%r113, %r112, 23;
	sub.s32 	%r114, %r113, %r111;
	mov.b32 	%f547, %r114;
	add.s32 	%r115, %r111, 2130706432;
	mov.b32 	%f548, %r115;
	fma.rn.f32 	%f549, %f544, 0f391FCB8E, 0f3AAF85ED;
	fma.rn.f32 	%f550, %f549, %f544, 0f3C1D9856;
	fma.rn.f32 	%f551, %f550, %f544, 0f3D6357BB;
	fma.rn.f32 	%f552, %f551, %f544, 0f3E75FDEC;
	fma.rn.f32 	%f553, %f552, %f544, 0f3F317218;
	fma.rn.f32 	%f554, %f553, %f544, 0f3F800000;
	mul.f32 	%f555, %f554, %f548;
	mul.f32 	%f556, %f555, %f547;
	selp.f32 	%f999, %f545, %f556, %p38;
	and.pred  	%p39, %p35, %p36;
	@%p39 bra 	$L__BB0_26;
	add.f32 	%f557, %f196, %f196;
	mov.b32 	%r116, %f557;
	and.b32  	%r117, %r116, 2147483647;
	mov.b32 	%f999, %r117;
	bra.uni 	$L__BB0_26;
$L__BB0_25:
	mov.f32 	%f558, 0f41000000;
	add.rn.f32 	%f999, %f196, %f558;
$L__BB0_26:
	add.f32 	%f560, %f999, 0f3F800000;
	rcp.rn.f32 	%f561, %f560;
	add.f32 	%f202, %f195, %f561;
	ld.global.f32 	%f562, [%rd1];
	fma.rn.f32 	%f563, %f561, %f171, %f562;
	st.global.f32 	[%rd1], %f563;
	ld.global.f32 	%f564, [%rd1+4];
	fma.rn.f32 	%f565, %f561, %f172, %f564;
	st.global.f32 	[%rd1+4], %f565;
	ld.global.f32 	%f566, [%rd1+8];
	fma.rn.f32 	%f567, %f561, %f173, %f566;
	st.global.f32 	[%rd1+8], %f567;
	div.approx.f32 	%f568, %f927, %f953;
	mul.f32 	%f569, %f976, %f976;
	sub.f32 	%f570, %f568, %f569;
	add.f32 	%f571, %f196, %f570;
	cvt.f64.f32 	%fd11, %f976;
	st.local.f64 	[%rd2], %fd11;
	cvta.global.u64 	%rd36, %rd20;
	{ // callseq 12, 0
	.param .b64 param0;
	st.param.b64 	[param0], %rd36;
	.param .b64 param1;
	st.param.b64 	[param1], %rd19;
	.param .b32 retval0;
	call.uni (retval0), 
	vprintf, 
	(
	param0, 
	param1
	);
	ld.param.b32 	%r118, [retval0];
	} // callseq 12
	div.approx.f32 	%f572, %f573, %f953;
	sub.f32 	%f574, %f572, %f174;
	add.f32 	%f575, %f571, %f574;
	mov.b64 	%rd38, 9221120237041090560;
	st.local.u64 	[%rd2], %rd38;
	{ // callseq 13, 0
	.param .b64 param0;
	st.param.b64 	[param0], %rd36;
	.param .b64 param1;
	st.param.b64 	[param1], %rd19;
	.param .b32 retval0;
	call.uni (retval0), 
	vprintf, 
	(
	param0, 
	param1
	);
	ld.param.b32 	%r120, [retval0];
	} // callseq 13
	div.approx.f32 	%f576, %f930, %f953;
	mul.f32 	%f577, %f974, %f974;
	sub.f32 	%f578, %f576, %f577;
	add.f32 	%f579, %f575, %f578;
	cvt.f64.f32 	%fd12, %f974;
	st.local.f64 	[%rd2], %fd12;
	{ // callseq 14, 0
	.param .b64 param0;
	st.param.b64 	[param0], %rd36;
	.param .b64 param1;
	st.param.b64 	[param1], %rd19;
	.param .b32 retval0;
	call.uni (retval0), 
	vprintf, 
	(
	param0, 
	param1
	);
	ld.param.b32 	%r122, [retval0];
	} // callseq 14
	sqrt.rn.f32 	%f203, %f579;
	abs.f32 	%f204, %f203;
	setp.eq.f32 	%p40, %f203, 0f3F800000;
	mov.f32 	%f1000, 0f3F800000;
	@%p40 bra 	$L__BB0_31;
	setp.nan.f32 	%p41, %f204, %f204;
	@%p41 bra 	$L__BB0_30;
	setp.lt.f32 	%p42, %f204, 0f00800000;
	mul.f32 	%f580, %f204, 0f4B800000;
	selp.f32 	%f581, %f580, %f204, %p42;
	mov.b32 	%r124, %f581;
	add.s32 	%r125, %r124, -1060439283;
	and.b32  	%r126, %r125, -8388608;
	sub.s32 	%r127, %r124, %r126;
	mov.b32 	%f582, %r127;
	cvt.rn.f32.s32 	%f583, %r126;
	selp.f32 	%f584, 0fC1C00000, 0f00000000, %p42;
	fma.rn.f32 	%f585, %f583, 0f34000000, %f584;
	add.f32 	%f586, %f582, 0fBF800000;
	add.f32 	%f587, %f582, 0f3F800000;
	rcp.approx.ftz.f32 	%f588, %f587;
	add.f32 	%f589, %f586, %f586;
	mul.f32 	%f590, %f589, %f588;
	mul.f32 	%f591, %f590, %f590;
	neg.f32 	%f592, %f590;
	sub.f32 	%f593, %f586, %f590;
	add.f32 	%f594, %f593, %f593;
	fma.rn.f32 	%f595, %f592, %f586, %f594;
	mul.rn.f32 	%f596, %f588, %f595;
	fma.rn.f32 	%f597, %f591, 0f3A2C32E4, 0f3B52E7DB;
	fma.rn.f32 	%f598, %f597, %f591, 0f3C93BB73;
	fma.rn.f32 	%f599, %f598, %f591, 0f3DF6384F;
	mul.rn.f32 	%f600, %f599, %f591;
	fma.rn.f32 	%f601, %f590, 0f3FB8AA3B, %f585;
	mul.f32 	%f602, %f600, 0f40400000;
	sub.f32 	%f603, %f585, %f601;
	fma.rn.f32 	%f604, %f590, 0f3FB8AA3B, %f603;
	fma.rn.f32 	%f605, %f596, 0f3FB8AA3B, %f604;
	fma.rn.f32 	%f606, %f590, 0f32A55E34, %f605;
	fma.rn.f32 	%f607, %f602, %f596, %f606;
	fma.rn.f32 	%f608, %f600, %f590, %f607;
	add.rn.f32 	%f609, %f601, %f608;
	mov.f32 	%f610, 0f41000000;
	mul.rn.f32 	%f611, %f609, %f610;
	cvt.rni.f32.f32 	%f612, %f611;
	sub.f32 	%f613, %f611, %f612;
	neg.f32 	%f614, %f611;
	fma.rn.f32 	%f615, %f609, 0f41000000, %f614;
	neg.f32 	%f616, %f601;
	add.rn.f32 	%f617, %f609, %f616;
	neg.f32 	%f618, %f617;
	add.rn.f32 	%f619, %f608, %f618;
	fma.rn.f32 	%f620, %f619, 0f41000000, %f615;
	add.f32 	%f621, %f613, %f620;
	setp.gt.f32 	%p43, %f612, 0f00000000;
	selp.b32 	%r128, 0, -2097152000, %p43;
	setp.neu.f32 	%p44, %f203, 0f00000000;
	setp.neu.f32 	%p45, %f204, 0f7F800000;
	setp.lt.f32 	%p46, %f611, 0f00000000;
	selp.f32 	%f622, 0f00000000, 0f7F800000, %p46;
	abs.f32 	%f623, %f611;
	setp.gt.f32 	%p47, %f623, 0f43180000;
	cvt.rzi.s32.f32 	%r129, %f612;
	shl.b32 	%r130, %r129, 23;
	sub.s32 	%r131, %r130, %r128;
	mov.b32 	%f624, %r131;
	add.s32 	%r132, %r128, 2130706432;
	mov.b32 	%f625, %r132;
	fma.rn.f32 	%f626, %f621, 0f391FCB8E, 0f3AAF85ED;
	fma.rn.f32 	%f627, %f626, %f621, 0f3C1D9856;
	fma.rn.f32 	%f628, %f627, %f621, 0f3D6357BB;
	fma.rn.f32 	%f629, %f628, %f621, 0f3E75FDEC;
	fma.rn.f32 	%f630, %f629, %f621, 0f3F317218;
	fma.rn.f32 	%f631, %f630, %f621, 0f3F800000;
	mul.f32 	%f632, %f631, %f625;
	mul.f32 	%f633, %f632, %f624;
	selp.f32 	%f1000, %f622, %f633, %p47;
	and.pred  	%p48, %p44, %p45;
	@%p48 bra 	$L__BB0_31;
	add.f32 	%f634, %f203, %f203;
	mov.b32 	%r133, %f634;
	and.b32  	%r134, %r133, 2147483647;
	mov.b32 	%f1000, %r134;
	bra.uni 	$L__BB0_31;
$L__BB0_30:
	mov.f32 	%f635, 0f41000000;
	add.rn.f32 	%f1000, %f203, %f635;
$L__BB0_31:
	add.f32 	%f637, %f1000, 0f3F800000;
	rcp.rn.f32 	%f638, %f637;
	add.f32 	%f209, %f202, %f638;
	ld.global.f32 	%f639, [%rd1];
	fma.rn.f32 	%f640, %f638, %f171, %f639;
	st.global.f32 	[%rd1], %f640;
	ld.global.f32 	%f641, [%rd1+4];
	fma.rn.f32 	%f642, %f638, %f172, %f641;
	st.global.f32 	[%rd1+4], %f642;
	ld.global.f32 	%f643, [%rd1+8];
	fma.rn.f32 	%f644, %f638, %f173, %f643;
	st.global.f32 	[%rd1+8], %f644;
	div.approx.f32 	%f645, %f933, %f952;
	mul.f32 	%f646, %f973, %f973;
	sub.f32 	%f647, %f645, %f646;
	add.f32 	%f648, %f203, %f647;
	cvt.f64.f32 	%fd13, %f973;
	st.local.f64 	[%rd2], %fd13;
	cvta.global.u64 	%rd40, %rd20;
	{ // callseq 15, 0
	.param .b64 param0;
	st.param.b64 	[param0], %rd40;
	.param .b64 param1;
	st.param.b64 	[param1], %rd19;
	.param .b32 retval0;
	call.uni (retval0), 
	vprintf, 
	(
	param0, 
	param1
	);
	ld.param.b32 	%r135, [retval0];
	} // callseq 15
	div.approx.f32 	%f649, %f650, %f952;
	sub.f32 	%f651, %f649, %f174;
	add.f32 	%f652, %f648, %f651;
	mov.b64 	%rd42, 9221120237041090560;
	st.local.u64 	[%rd2], %rd42;
	{ // callseq 16, 0
	.param .b64 param0;
	st.param.b64 	[param0], %rd40;
	.param .b64 param1;
	st.param.b64 	[param1], %rd19;
	.param .b32 retval0;
	call.uni (retval0), 
	vprintf, 
	(
	param0, 
	param1
	);
	ld.param.b32 	%r137, [retval0];
	} // callseq 16
	div.approx.f32 	%f653, %f936, %f952;
	mul.f32 	%f654, %f971, %f971;
	sub.f32 	%f655, %f653, %f654;
	add.f32 	%f656, %f652, %f655;
	cvt.f64.f32 	%fd14, %f971;
	st.local.f64 	[%rd2], %fd14;
	{ // callseq 17, 0
	.param .b64 param0;
	st.param.b64 	[param0], %rd40;
	.param .b64 param1;
	st.param.b64 	[param1], %rd19;
	.param .b32 retval0;
	call.uni (retval0), 
	vprintf, 
	(
	param0, 
	param1
	);
	ld.param.b32 	%r139, [retval0];
	} // callseq 17
	sqrt.rn.f32 	%f210, %f656;
	abs.f32 	%f211, %f210;
	setp.eq.f32 	%p49, %f210, 0f3F800000;
	mov.f32 	%f1001, 0f3F800000;
	@%p49 bra 	$L__BB0_36;
	setp.nan.f32 	%p50, %f211, %f211;
	@%p50 bra 	$L__BB0_35;
	setp.lt.f32 	%p51, %f211, 0f00800000;
	mul.f32 	%f657, %f211, 0f4B800000;
	selp.f32 	%f658, %f657, %f211, %p51;
	mov.b32 	%r141, %f658;
	add.s32 	%r142, %r141, -1060439283;
	and.b32  	%r143, %r142, -8388608;
	sub.s32 	%r144, %r141, %r143;
	mov.b32 	%f659, %r144;
	cvt.rn.f32.s32 	%f660, %r143;
	selp.f32 	%f661, 0fC1C00000, 0f00000000, %p51;
	fma.rn.f32 	%f662, %f660, 0f34000000, %f661;
	add.f32 	%f663, %f659, 0fBF800000;
	add.f32 	%f664, %f659, 0f3F800000;
	rcp.approx.ftz.f32 	%f665, %f664;
	add.f32 	%f666, %f663, %f663;
	mul.f32 	%f667, %f666, %f665;
	mul.f32 	%f668, %f667, %f667;
	neg.f32 	%f669, %f667;
	sub.f32 	%f670, %f663, %f667;
	add.f32 	%f671, %f670, %f670;
	fma.rn.f32 	%f672, %f669, %f663, %f671;
	mul.rn.f32 	%f673, %f665, %f672;
	fma.rn.f32 	%f674, %f668, 0f3A2C32E4, 0f3B52E7DB;
	fma.rn.f32 	%f675, %f674, %f668, 0f3C93BB73;
	fma.rn.f32 	%f676, %f675, %f668, 0f3DF6384F;
	mul.rn.f32 	%f677, %f676, %f668;
	fma.rn.f32 	%f678, %f667, 0f3FB8AA3B, %f662;
	mul.f32 	%f679, %f677, 0f40400000;
	sub.f32 	%f680, %f662, %f678;
	fma.rn.f32 	%f681, %f667, 0f3FB8AA3B, %f680;
	fma.rn.f32 	%f682, %f673, 0f3FB8AA3B, %f681;
	fma.rn.f32 	%f683, %f667, 0f32A55E34, %f682;
	fma.rn.f32 	%f684, %f679, %f673, %f683;
	fma.rn.f32 	%f685, %f677, %f667, %f684;
	add.rn.f32 	%f686, %f678, %f685;
	mov.f32 	%f687, 0f41000000;
	mul.rn.f32 	%f688, %f686, %f687;
	cvt.rni.f32.f32 	%f689, %f688;
	sub.f32 	%f690, %f688, %f689;
	neg.f32 	%f691, %f688;
	fma.rn.f32 	%f692, %f686, 0f41000000, %f691;
	neg.f32 	%f693, %f678;
	add.rn.f32 	%f694, %f686, %f693;
	neg.f32 	%f695, %f694;
	add.rn.f32 	%f696, %f685, %f695;
	fma.rn.f32 	%f697, %f696, 0f41000000, %f692;
	add.f32 	%f698, %f690, %f697;
	setp.gt.f32 	%p52, %f689, 0f00000000;
	selp.b32 	%r145, 0, -2097152000, %p52;
	setp.neu.f32 	%p53, %f210, 0f00000000;
	setp.neu.f32 	%p54, %f211, 0f7F800000;
	setp.lt.f32 	%p55, %f688, 0f00000000;
	selp.f32 	%f699, 0f00000000, 0f7F800000, %p55;
	abs.f32 	%f700, %f688;
	setp.gt.f32 	%p56, %f700, 0f43180000;
	cvt.rzi.s32.f32 	%r146, %f689;
	shl.b32 	%r147, %r146, 23;
	sub.s32 	%r148, %r147, %r145;
	mov.b32 	%f701, %r148;
	add.s32 	%r149, %r145, 2130706432;
	mov.b32 	%f702, %r149;
	fma.rn.f32 	%f703, %f698, 0f391FCB8E, 0f3AAF85ED;
	fma.rn.f32 	%f704, %f703, %f698, 0f3C1D9856;
	fma.rn.f32 	%f705, %f704, %f698, 0f3D6357BB;
	fma.rn.f32 	%f706, %f705, %f698, 0f3E75FDEC;
	fma.rn.f32 	%f707, %f706, %f698, 0f3F317218;
	fma.rn.f32 	%f708, %f707, %f698, 0f3F800000;
	mul.f32 	%f709, %f708, %f702;
	mul.f32 	%f710, %f709, %f701;
	selp.f32 	%f1001, %f699, %f710, %p56;
	and.pred  	%p57, %p53, %p54;
	@%p57 bra 	$L__BB0_36;
	add.f32 	%f711, %f210, %f210;
	mov.b32 	%r150, %f711;
	and.b32  	%r151, %r150, 2147483647;
	mov.b32 	%f1001, %r151;
	bra.uni 	$L__BB0_36;
$L__BB0_35:
	mov.f32 	%f712, 0f41000000;
	add.rn.f32 	%f1001, %f210, %f712;
$L__BB0_36:
	add.f32 	%f714, %f1001, 0f3F800000;
	rcp.rn.f32 	%f715, %f714;
	add.f32 	%f216, %f209, %f715;
	ld.global.f32 	%f716, [%rd1];
	fma.rn.f32 	%f717, %f715, %f171, %f716;
	st.global.f32 	[%rd1], %f717;
	ld.global.f32 	%f718, [%rd1+4];
	fma.rn.f32 	%f719, %f715, %f172, %f718;
	st.global.f32 	[%rd1+4], %f719;
	ld.global.f32 	%f720, [%rd1+8];
	fma.rn.f32 	%f721, %f715, %f173, %f720;
	st.global.f32 	[%rd1+8], %f721;
	div.approx.f32 	%f722, %f939, %f951;
	mul.f32 	%f723, %f970, %f970;
	sub.f32 	%f724, %f722, %f723;
	add.f32 	%f725, %f210, %f724;
	cvt.f64.f32 	%fd15, %f970;
	st.local.f64 	[%rd2], %fd15;
	cvta.global.u64 	%rd44, %rd20;
	{ // callseq 18, 0
	.param .b64 param0;
	st.param.b64 	[param0], %rd44;
	.param .b64 param1;
	st.param.b64 	[param1], %rd19;
	.param .b32 retval0;
	call.uni (retval0), 
	vprintf, 
	(
	param0, 
	param1
	);
	ld.param.b32 	%r152, [retval0];
	} // callseq 18
	div.approx.f32 	%f726, %f727, %f951;
	sub.f32 	%f728, %f726, %f174;
	add.f32 	%f729, %f725, %f728;
	mov.b64 	%rd46, 9221120237041090560;
	st.local.u64 	[%rd2], %rd46;
	{ // callseq 19, 0
	.param .b64 param0;
	st.param.b64 	[param0], %rd44;
	.param .b64 param1;
	st.param.b64 	[param1], %rd19;
	.param .b32 retval0;
	call.uni (retval0), 
	vprintf, 
	(
	param0, 
	param1
	);
	ld.param.b32 	%r154, [retval0];
	} // callseq 19
	div.approx.f32 	%f730, %f942, %f951;
	mul.f32 	%f731, %f968, %f968;
	sub.f32 	%f732, %f730, %f731;
	add.f32 	%f733, %f729, %f732;
	cvt.f64.f32 	%fd16, %f968;
	st.local.f64 	[%rd2], %fd16;
	{ // callseq 20, 0
	.param .b64 param0;
	st.param.b64 	[param0], %rd44;
	.param .b64 param1;
	st.param.b64 	[param1], %rd19;
	.param .b32 retval0;
	call.uni (retval0), 
	vprintf, 
	(
	param0, 
	param1
	);
	ld.param.b32 	%r156, [retval0];
	} // callseq 20
	sqrt.rn.f32 	%f217, %f733;
	abs.f32 	%f218, %f217;
	setp.eq.f32 	%p58, %f217, 0f3F800000;
	mov.f32 	%f1002, 0f3F800000;
	@%p58 bra 	$L__BB0_41;
	setp.nan.f32 	%p59, %f218, %f218;
	@%p59 bra 	$L__BB0_40;
	setp.lt.f32 	%p60, %f218, 0f00800000;
	mul.f32 	%f734, %f218, 0f4B800000;
	selp.f32 	%f735, %f734, %f218, %p60;
	mov.b32 	%r158, %f735;
	add.s32 	%r159, %r158, -1060439283;
	and.b32  	%r160, %r159, -8388608;
	sub.s32 	%r161, %r158, %r160;
	mov.b32 	%f736, %r161;
	cvt.rn.f32.s32 	%f737, %r160;
	selp.f32 	%f738, 0fC1C00000, 0f00000000, %p60;
	fma.rn.f32 	%f739, %f737, 0f34000000, %f738;
	add.f32 	%f740, %f736, 0fBF800000;
	add.f32 	%f741, %f736, 0f3F800000;
	rcp.approx.ftz.f32 	%f742, %f741;
	add.f32 	%f743, %f740, %f740;
	mul.f32 	%f744, %f743, %f742;
	mul.f32 	%f745, %f744, %f744;
	neg.f32 	%f746, %f744;
	sub.f32 	%f747, %f740, %f744;
	add.f32 	%f748, %f747, %f747;
	fma.rn.f32 	%f749, %f746, %f740, %f748;
	mul.rn.f32 	%f750, %f742, %f749;
	fma.rn.f32 	%f751, %f745, 0f3A2C32E4, 0f3B52E7DB;
	fma.rn.f32 	%f752, %f751, %f745, 0f3C93BB73;
	fma.rn.f32 	%f753, %f752, %f745, 0f3DF6384F;
	mul.rn.f32 	%f754, %f753, %f745;
	fma.rn.f32 	%f755, %f744, 0f3FB8AA3B, %f739;
	mul.f32 	%f756, %f754, 0f40400000;
	sub.f32 	%f757, %f739, %f755;
	fma.rn.f32 	%f758, %f744, 0f3FB8AA3B, %f757;
	fma.rn.f32 	%f759, %f750, 0f3FB8AA3B, %f758;
	fma.rn.f32 	%f760, %f744, 0f32A55E34, %f759;
	fma.rn.f32 	%f761, %f756, %f750, %f760;
	fma.rn.f32 	%f762, %f754, %f744, %f761;
	add.rn.f32 	%f763, %f755, %f762;
	mov.f32 	%f764, 0f41000000;
	mul.rn.f32 	%f765, %f763, %f764;
	cvt.rni.f32.f32 	%f766, %f765;
	sub.f32 	%f767, %f765, %f766;
	neg.f32 	%f768, %f765;
	fma.rn.f32 	%f769, %f763, 0f41000000, %f768;
	neg.f32 	%f770, %f755;
	add.rn.f32 	%f771, %f763, %f770;
	neg.f32 	%f772, %f771;
	add.rn.f32 	%f773, %f762, %f772;
	fma.rn.f32 	%f774, %f773, 0f41000000, %f769;
	add.f32 	%f775, %f767, %f774;
	setp.gt.f32 	%p61, %f766, 0f00000000;
	selp.b32 	%r162, 0, -2097152000, %p61;
	setp.neu.f32 	%p62, %f217, 0f00000000;
	setp.neu.f32 	%p63, %f218, 0f7F800000;
	setp.lt.f32 	%p64, %f765, 0f00000000;
	selp.f32 	%f776, 0f00000000, 0f7F800000, %p64;
	abs.f32 	%f777, %f765;
	setp.gt.f32 	%p65, %f777, 0f43180000;
	cvt.rzi.s32.f32 	%r163, %f766;
	shl.b32 	%r164, %r163, 23;
	sub.s32 	%r165, %r164, %r162;
	mov.b32 	%f778, %r165;
	add.s32 	%r166, %r162, 2130706432;
	mov.b32 	%f779, %r166;
	fma.rn.f32 	%f780, %f775, 0f391FCB8E, 0f3AAF85ED;
	fma.rn.f32 	%f781, %f780, %f775, 0f3C1D9856;
	fma.rn.f32 	%f782, %f781, %f775, 0f3D6357BB;
	fma.rn.f32 	%f783, %f782, %f775, 0f3E75FDEC;
	fma.rn.f32 	%f784, %f783, %f775, 0f3F317218;
	fma.rn.f32 	%f785, %f784, %f775, 0f3F800000;
	mul.f32 	%f786, %f785, %f779;
	mul.f32 	%f787, %f786, %f778;
	selp.f32 	%f1002, %f776, %f787, %p65;
	and.pred  	%p66, %p62, %p63;
	@%p66 bra 	$L__BB0_41;
	add.f32 	%f788, %f217, %f217;
	mov.b32 	%r167, %f788;
	and.b32  	%r168, %r167, 2147483647;
	mov.b32 	%f1002, %r168;
	bra.uni 	$L__BB0_41;
$L__BB0_40:
	mov.f32 	%f789, 0f41000000;
	add.rn.f32 	%f1002, %f217, %f789;
$L__BB0_41:
	add.f32 	%f791, %f1002, 0f3F800000;
	rcp.rn.f32 	%f792, %f791;
	add.f32 	%f223, %f216, %f792;
	ld.global.f32 	%f793, [%rd1];
	fma.rn.f32 	%f794, %f792, %f171, %f793;
	st.global.f32 	[%rd1], %f794;
	ld.global.f32 	%f795, [%rd1+4];
	fma.rn.f32 	%f796, %f792, %f172, %f795;
	st.global.f32 	[%rd1+4], %f796;
	ld.global.f32 	%f797, [%rd1+8];
	fma.rn.f32 	%f798, %f792, %f173, %f797;
	st.global.f32 	[%rd1+8], %f798;
	div.approx.f32 	%f799, %f945, %f950;
	mul.f32 	%f800, %f967, %f967;
	sub.f32 	%f801, %f799, %f800;
	add.f32 	%f802, %f217, %f801;
	cvt.f64.f32 	%fd17, %f967;
	st.local.f64 	[%rd2], %fd17;
	cvta.global.u64 	%rd48, %rd20;
	{ // callseq 21, 0
	.param .b64 param0;
	st.param.b64 	[param0], %rd48;
	.param .b64 param1;
	st.param.b64 	[param1], %rd19;
	.param .b32 retval0;
	call.uni (retval0), 
	vprintf, 
	(
	param0, 
	param1
	);
	ld.param.b32 	%r169, [retval0];
	} // callseq 21
	div.approx.f32 	%f803, %f804, %f950;
	sub.f32 	%f805, %f803, %f174;
	add.f32 	%f806, %f802, %f805;
	mov.b64 	%rd50, 9221120237041090560;
	st.local.u64 	[%rd2], %rd50;
	{ // callseq 22, 0
	.param .b64 param0;
	st.param.b64 	[param0], %rd48;
	.param .b64 param1;
	st.param.b64 	[param1], %rd19;
	.param .b32 retval0;
	call.uni (retval0), 
	vprintf, 
	(
	param0, 
	param1
	);
	ld.param.b32 	%r171, [retval0];
	} // callseq 22
	div.approx.f32 	%f807, %f948, %f950;
	mul.f32 	%f808, %f965, %f965;
	sub.f32 	%f809, %f807, %f808;
	add.f32 	%f810, %f806, %f809;
	cvt.f64.f32 	%fd18, %f965;
	st.local.f64 	[%rd2], %fd18;
	{ // callseq 23, 0
	.param .b64 param0;
	st.param.b64 	[param0], %rd48;
	.param .b64 param1;
	st.param.b64 	[param1], %rd19;
	.param .b32 retval0;
	call.uni (retval0), 
	vprintf, 
	(
	param0, 
	param1
	);
	ld.param.b32 	%r173, [retval0];
	} // callseq 23
	sqrt.rn.f32 	%f224, %f810;
	abs.f32 	%f225, %f224;
	setp.eq.f32 	%p67, %f224, 0f3F800000;
	mov.f32 	%f1003, 0f3F800000;
	@%p67 bra 	$L__BB0_46;
	setp.nan.f32 	%p68, %f225, %f225;
	@%p68 bra 	$L__BB0_45;
	setp.lt.f32 	%p69, %f225, 0f00800000;
	mul.f32 	%f811, %f225, 0f4B800000;
	selp.f32 	%f812, %f811, %f225, %p69;
	mov.b32 	%r175, %f812;
	add.s32 	%r176, %r175, -1060439283;
	and.b32  	%r177, %r176, -8388608;
	sub.s32 	%r178, %r175, %r177;
	mov.b32 	%f813, %r178;
	cvt.rn.f32.s32 	%f814, %r177;
	selp.f32 	%f815, 0fC1C00000, 0f00000000, %p69;
	fma.rn.f32 	%f816, %f814, 0f34000000, %f815;
	add.f32 	%f817, %f813, 0fBF800000;
	add.f32 	%f818, %f813, 0f3F800000;
	rcp.approx.ftz.f32 	%f819, %f818;
	add.f32 	%f820, %f817, %f817;
	mul.f32 	%f821, %f820, %f819;
	mul.f32 	%f822, %f821, %f821;
	neg.f32 	%f823, %f821;
	sub.f32 	%f824, %f817, %f821;
	add.f32 	%f825, %f824, %f824;
	fma.rn.f32 	%f826, %f823, %f817, %f825;
	mul.rn.f32 	%f827, %f819, %f826;
	fma.rn.f32 	%f828, %f822, 0f3A2C32E4, 0f3B52E7DB;
	fma.rn.f32 	%f829, %f828, %f822, 0f3C93BB73;
	fma.rn.f32 	%f830, %f829, %f822, 0f3DF6384F;
	mul.rn.f32 	%f831, %f830, %f822;
	fma.rn.f32 	%f832, %f821, 0f3FB8AA3B, %f816;
	mul.f32 	%f833, %f831, 0f40400000;
	sub.f32 	%f834, %f816, %f832;
	fma.rn.f32 	%f835, %f821, 0f3FB8AA3B, %f834;
	fma.rn.f32 	%f836, %f827, 0f3FB8AA3B, %f835;
	fma.rn.f32 	%f837, %f821, 0f32A55E34, %f836;
	fma.rn.f32 	%f838, %f833, %f827, %f837;
	fma.rn.f32 	%f839, %f831, %f821, %f838;
	add.rn.f32 	%f840, %f832, %f839;
	mov.f32 	%f841, 0f41000000;
	mul.rn.f32 	%f842, %f840, %f841;
	cvt.rni.f32.f32 	%f843, %f842;
	sub.f32 	%f844, %f842, %f843;
	neg.f32 	%f845, %f842;
	fma.rn.f32 	%f846, %f840, 0f41000000, %f845;
	neg.f32 	%f847, %f832;
	add.rn.f32 	%f848, %f840, %f847;
	neg.f32 	%f849, %f848;
	add.rn.f32 	%f850, %f839, %f849;
	fma.rn.f32 	%f851, %f850, 0f41000000, %f846;
	add.f32 	%f852, %f844, %f851;
	setp.gt.f32 	%p70, %f843, 0f00000000;
	selp.b32 	%r179, 0, -2097152000, %p70;
	setp.neu.f32 	%p71, %f224, 0f00000000;
	setp.neu.f32 	%p72, %f225, 0f7F800000;
	setp.lt.f32 	%p73, %f842, 0f00000000;
	selp.f32 	%f853, 0f00000000, 0f7F800000, %p73;
	abs.f32 	%f854, %f842;
	setp.gt.f32 	%p74, %f854, 0f43180000;
	cvt.rzi.s32.f32 	%r180, %f843;
	shl.b32 	%r181, %r180, 23;
	sub.s32 	%r182, %r181, %r179;
	mov.b32 	%f855, %r182;
	add.s32 	%r183, %r179, 2130706432;
	mov.b32 	%f856, %r183;
	fma.rn.f32 	%f857, %f852, 0f391FCB8E, 0f3AAF85ED;
	fma.rn.f32 	%f858, %f857, %f852, 0f3C1D9856;
	fma.rn.f32 	%f859, %f858, %f852, 0f3D6357BB;
	fma.rn.f32 	%f860, %f859, %f852, 0f3E75FDEC;
	fma.rn.f32 	%f861, %f860, %f852, 0f3F317218;
	fma.rn.f32 	%f862, %f861, %f852, 0f3F800000;
	mul.f32 	%f863, %f862, %f856;
	mul.f32 	%f864, %f863, %f855;
	selp.f32 	%f1003, %f853, %f864, %p74;
	and.pred  	%p75, %p71, %p72;
	@%p75 bra 	$L__BB0_46;
	add.f32 	%f865, %f224, %f224;
	mov.b32 	%r184, %f865;
	and.b32  	%r185, %r184, 2147483647;
	mov.b32 	%f1003, %r185;
	bra.uni 	$L__BB0_46;
$L__BB0_45:
	mov.f32 	%f866, 0f41000000;
	add.rn.f32 	%f1003, %f224, %f866;
$L__BB0_46:
	add.f32 	%f867, %f1003, 0f3F800000;
	rcp.rn.f32 	%f868, %f867;
	add.f32 	%f869, %f223, %f868;
	ld.global.f32 	%f870, [%rd1];
	fma.rn.f32 	%f871, %f868, %f171, %f870;
	ld.global.f32 	%f872, [%rd1+4];
	fma.rn.f32 	%f873, %f868, %f172, %f872;
	ld.global.f32 	%f874, [%rd1+8];
	fma.rn.f32 	%f875, %f868, %f173, %f874;
	cvt.u16.u32 	%rs19, %r4;
	and.b16  	%rs20, %rs19, 255;
	div.rn.f32 	%f876, %f871, %f869;
	st.global.f32 	[%rd1], %f876;
	div.rn.f32 	%f877, %f873, %f869;
	st.global.f32 	[%rd1+4], %f877;
	div.rn.f32 	%f878, %f875, %f869;
	st.global.f32 	[%rd1+8], %f878;
	cvt.rn.f32.u16 	%f879, %rs20;
	st.global.f32 	[%rd1+12], %f879;
	ret;

}


// ===== COMPILED SASS (sm_100) =====

	.target	sm_100

	.elftype	@"ET_EXEC"


//--------------------- .note.nv.tkinfo           --------------------------
	.section	.note.nv.tkinfo,"",@"SHT_NOTE"
	.sectionflags	@"SHF_NOTE_NV_TKINFO"
	.tkinfo
        /*0018*/ 	.word	0x00000002
        /*0030*/ 	.string	""
        /*0030*/ 	.string	"ptxas"
        /*0030*/ 	.string	"Cuda compilation tools, release 13.0, V13.0.88"
        /*0030*/ 	.string	"Build cuda_13.0.r13.0/compiler.36424714_0"
        /*0030*/ 	.string	"-arch sm_100 -m 64 "



//--------------------- .note.nv.cuinfo           --------------------------
	.section	.note.nv.cuinfo,"",@"SHT_NOTE"
	.sectionflags	@"SHF_NOTE_NV_CUINFO"
        /*0018*/ 	.short	0x0002
        /*001a*/ 	.short	0x0064
        /*001c*/ 	.short	0x0082
	.zero		2


//--------------------- .nv.info                  --------------------------
	.section	.nv.info,"",@"SHT_CUDA_INFO"
	.align	4


	//----- nvinfo : EIATTR_REGCOUNT
	.align		4
        /*0000*/ 	.byte	0x04, 0x2f
        /*0002*/ 	.short	(.L_2 - .L_1)
	.align		4
.L_1:
        /*0004*/ 	.word	index@(Kuwahara)
        /*0008*/ 	.word	0x00000050


	//----- nvinfo : EIATTR_FRAME_SIZE
	.align		4
.L_2:
        /*000c*/ 	.byte	0x04, 0x11
        /*000e*/ 	.short	(.L_4 - .L_3)
	.align		4
.L_3:
        /*0010*/ 	.word	index@($__internal_2_$__cuda_sm3x_div_rn_noftz_f32_slowpath)
        /*0014*/ 	.word	0x00000008


	//----- nvinfo : EIATTR_FRAME_SIZE
	.align		4
.L_4:
        /*0018*/ 	.byte	0x04, 0x11
        /*001a*/ 	.short	(.L_6 - .L_5)
	.align		4
.L_5:
        /*001c*/ 	.word	index@($__internal_1_$__cuda_sm20_sqrt_rn_f32_slowpath)
        /*0020*/ 	.word	0x00000008


	//----- nvinfo : EIATTR_FRAME_SIZE
	.align		4
.L_6:
        /*0024*/ 	.byte	0x04, 0x11
        /*0026*/ 	.short	(.L_8 - .L_7)
	.align		4
.L_7:
        /*0028*/ 	.word	index@($__internal_0_$__cuda_sm20_rcp_rn_f32_slowpath)
        /*002c*/ 	.word	0x00000008


	//----- nvinfo : EIATTR_FRAME_SIZE
	.align		4
.L_8:
        /*0030*/ 	.byte	0x04, 0x11
        /*0032*/ 	.short	(.L_10 - .L_9)
	.align		4
.L_9:
        /*0034*/ 	.word	index@(Kuwahara)
        /*0038*/ 	.word	0x00000008


	//----- nvinfo : EIATTR_MIN_STACK_SIZE
	.align		4
.L_10:
        /*003c*/ 	.byte	0x04, 0x12
        /*003e*/ 	.short	(.L_12 - .L_11)
	.align		4
.L_11:
        /*0040*/ 	.word	index@(Kuwahara)
        /*0044*/ 	.word	0x00000008
.L_12:


//--------------------- .nv.compat                --------------------------
	.section	.nv.compat,"",@"SHT_CUDA_COMPAT_INFO"
	.align	4
        /*0000*/ 	.byte	0x02, 0x09, 0x00, 0x00, 0x02, 0x02, 0x02, 0x00, 0x02, 0x05, 0x05, 0x00, 0x03, 0x07, 0x01, 0x01
        /*0010*/ 	.byte	0x02, 0x03, 0x00, 0x00, 0x02, 0x06, 0x01, 0x00, 0x04, 0x0b, 0x08, 0x00, 0x01, 0x00, 0x00, 0x00
        /*0020*/ 	.byte	0x00, 0x00, 0x00, 0x00


//--------------------- .nv.info.Kuwahara         --------------------------
	.section	.nv.info.Kuwahara,"",@"SHT_CUDA_INFO"
	.sectionflags	@""
	.align	4


	//----- nvinfo : EIATTR_CUDA_API_VERSION
	.align		4
        /*0000*/ 	.byte	0x04, 0x37
        /*0002*/ 	.short	(.L_14 - .L_13)
.L_13:
        /*0004*/ 	.word	0x00000082


	//----- nvinfo : EIATTR_KPARAM_INFO
	.align		4
.L_14:
        /*0008*/ 	.byte	0x04, 0x17
        /*000a*/ 	.short	(.L_16 - .L_15)
.L_15:
        /*000c*/ 	.word	0x00000000
        /*0010*/ 	.short	0x0004
        /*0012*/ 	.short	0x0020
        /*0014*/ 	.byte	0x00, 0xf5, 0x21, 0x00


	//----- nvinfo : EIATTR_KPARAM_INFO
	.align		4
.L_16:
        /*0018*/ 	.byte	0x04, 0x17
        /*001a*/ 	.short	(.L_18 - .L_17)
.L_17:
        /*001c*/ 	.word	0x00000000
        /*0020*/ 	.short	0x0003
        /*0022*/ 	.short	0x0018
        /*0024*/ 	.byte	0x00, 0xf0, 0x11, 0x00


	//----- nvinfo : EIATTR_KPARAM_INFO
	.align		4
.L_18:
        /*0028*/ 	.byte	0x04, 0x17
        /*002a*/ 	.short	(.L_20 - .L_19)
.L_19:
        /*002c*/ 	.word	0x00000000
        /*0030*/ 	.short	0x0002
        /*0032*/ 	.short	0x0010
        /*0034*/ 	.byte	0x00, 0xf5, 0x21, 0x00


	//----- nvinfo : EIATTR_KPARAM_INFO
	.align		4
.L_20:
        /*0038*/ 	.byte	0x04, 0x17
        /*003a*/ 	.short	(.L_22 - .L_21)
.L_21:
        /*003c*/ 	.word	0x00000000
        /*0040*/ 	.short	0x0001
        /*0042*/ 	.short	0x0008
        /*0044*/ 	.byte	0x00, 0xf5, 0x21, 0x00


	//----- nvinfo : EIATTR_KPARAM_INFO
	.align		4
.L_22:
        /*0048*/ 	.byte	0x04, 0x17
        /*004a*/ 	.short	(.L_24 - .L_23)
.L_23:
        /*004c*/ 	.word	0x00000000
        /*0050*/ 	.short	0x0000
        /*0052*/ 	.short	0x0000
        /*0054*/ 	.byte	0x00, 0xf0, 0x21, 0x00


	//----- nvinfo : EIATTR_SPARSE_MMA_MASK
	.align		4
.L_24:
        /*0058*/ 	.byte	0x03, 0x50
        /*005a*/ 	.short	0x0000


	//----- nvinfo : EIATTR_MAXREG_COUNT
	.align		4
        /*005c*/ 	.byte	0x03, 0x1b
        /*005e*/ 	.short	0x00ff


	//----- nvinfo : EIATTR_EXTERNS
	.align		4
        /*0060*/ 	.byte	0x04, 0x0f
        /*0062*/ 	.short	(.L_26 - .L_25)


	//   ....[0]....
	.align		4
.L_25:
        /*0064*/ 	.word	index@(vprintf)


	//----- nvinfo : EIATTR_MERCURY_ISA_VERSION
	.align		4
.L_26:
        /*0068*/ 	.byte	0x03, 0x5f
        /*006a*/ 	.short	0x0101


	//----- nvinfo : EIATTR_VRC_CTA_INIT_COUNT
	.align		4
        /*006c*/ 	.byte	0x02, 0x4a
	.zero		1
	.zero		1


	//----- nvinfo : EIATTR_SYSCALL_OFFSETS
	.align		4
        /*0070*/ 	.byte	0x04, 0x46
        /*0072*/ 	.short	(.L_28 - .L_27)


	//   ....[0]....
.L_27:
        /*0074*/ 	.word	0x00003010


	//   ....[1]....
        /*0078*/ 	.word	0x00003160


	//   ....[2]....
        /*007c*/ 	.word	0x00003270


	//   ....[3]....
        /*0080*/ 	.word	0x00003ae0


	//   ....[4]....
        /*0084*/ 	.word	0x00003c10


	//   ....[5]....
        /*0088*/ 	.word	0x00003d20


	//   ....[6]....
        /*008c*/ 	.word	0x00004560


	//   ....[7]....
        /*0090*/ 	.word	0x00004690


	//   ....[8]....
        /*0094*/ 	.word	0x000047a0


	//   ....[9]....
        /*0098*/ 	.word	0x00004fc0


	//   ....[10]....
        /*009c*/ 	.word	0x000050f0


	//   ....[11]....
        /*00a0*/ 	.word	0x00005200


	//   ....[12]....
        /*00a4*/ 	.word	0x00005a30


	//   ....[13]....
        /*00a8*/ 	.word	0x00005b60


	//   ....[14]....
        /*00ac*/ 	.word	0x00005c70


	//   ....[15]....
        /*00b0*/ 	.word	0x000064a0


	//   ....[16]....
        /*00b4*/ 	.word	0x000065d0


	//   ....[17]....
        /*00b8*/ 	.word	0x000066e0


	//   ....[18]....
        /*00bc*/ 	.word	0x00006f10


	//   ....[19]....
        /*00c0*/ 	.word	0x00007040


	//   ....[20]....
        /*00c4*/ 	.word	0x00007150


	//   ....[21]....
        /*00c8*/ 	.word	0x00007980


	//   ....[22]....
        /*00cc*/ 	.word	0x00007ab0


	//   ....[23]....
        /*00d0*/ 	.word	0x00007bc0


	//----- nvinfo : EIATTR_EXIT_INSTR_OFFSETS
	.align		4
.L_28:
        /*00d4*/ 	.byte	0x04, 0x1c
        /*00d6*/ 	.short	(.L_30 - .L_29)


	//   ....[0]....
.L_29:
        /*00d8*/ 	.word	0x000085a0


	//----- nvinfo : EIATTR_CRS_STACK_SIZE
	.align		4
.L_30:
        /*00dc*/ 	.byte	0x04, 0x1e
        /*00de*/ 	.short	(.L_32 - .L_31)
.L_31:
        /*00e0*/ 	.word	0x00000000


	//----- nvinfo : EIATTR_CBANK_PARAM_SIZE
	.align		4
.L_32:
        /*00e4*/ 	.byte	0x03, 0x19
        /*00e6*/ 	.short	0x0028


	//----- nvinfo : EIATTR_PARAM_CBANK
	.align		4
        /*00e8*/ 	.byte	0x04, 0x0a
        /*00ea*/ 	.short	(.L_34 - .L_33)
	.align		4
.L_33:
        /*00ec*/ 	.word	index@(.nv.constant0.Kuwahara)
        /*00f0*/ 	.short	0x0380
        /*00f2*/ 	.short	0x0028


	//----- nvinfo : EIATTR_SW_WAR
	.align		4
.L_34:
        /*00f4*/ 	.byte	0x04, 0x36
        /*00f6*/ 	.short	(.L_36 - .L_35)
.L_35:
        /*00f8*/ 	.word	0x00000008
.L_36:


//--------------------- .nv.callgraph             --------------------------
	.section	.nv.callgraph,"",@"SHT_CUDA_CALLGRAPH"
	.align	4
	.sectionentsize	8
	.align		4
        /*0000*/ 	.word	0x00000000
	.align		4
        /*0004*/ 	.word	0xffffffff
	.align		4
        /*0008*/ 	.word	index@(Kuwahara)
	.align		4
        /*000c*/ 	.word	index@(vprintf)
	.align		4
        /*0010*/ 	.word	0x00000000
	.align		4
        /*0014*/ 	.word	0xfffffffe
	.align		4
        /*0018*/ 	.word	0x00000000
	.align		4
        /*001c*/ 	.word	0xfffffffd
	.align		4
        /*0020*/ 	.word	0x00000000
	.align		4
        /*0024*/ 	.word	0xfffffffc


//--------------------- .nv.constant4             --------------------------
	.section	.nv.constant4,"a",@progbits
	.align	8
	.align		8
.nv.constant4:
        /*0000*/ 	.dword	vprintf
	.align		8
        /*0008*/ 	.dword	$str


//--------------------- .text.Kuwahara            --------------------------
	.section	.text.Kuwahara,"ax",@progbits
	.align	128
        .global         Kuwahara
        .type           Kuwahara,@function
        .size           Kuwahara,(.L_x_128 - Kuwahara)
        .other          Kuwahara,@"STO_CUDA_ENTRY STV_DEFAULT"
Kuwahara:
.text.Kuwahara:
[----:B------:R-:W0:Y:S01]  /*0000*/  LDC R1, c[0x0][0x37c] ;  /* 0x0000df00ff017b82 */ /* 0x000e220000000800 */
[----:B------:R-:W1:Y:S07]  /*0010*/  S2R R5, SR_TID.X ;  /* 0x0000000000057919 */ /* 0x000e6e0000002100 */
[----:B------:R-:W2:Y:S01]  /*0020*/  S2UR UR12, SR_CTAID.X ;  /* 0x00000000000c79c3 */ /* 0x000ea20000002500 */
[----:B------:R-:W3:Y:S01]  /*0030*/  LDCU UR4, c[0x0][0x380] ;  /* 0x00007000ff0477ac */ /* 0x000ee20008000800 */
[----:B------:R-:W-:Y:S01]  /*0040*/  HFMA2 R18, -RZ, RZ, -3, 0 ;  /* 0xc2000000ff127431 */ /* 0x000fe200000001ff */
[----:B0-----:R-:W-:Y:S01]  /*0050*/  IADD3 R1, PT, PT, R1, -0x8, RZ ;  /* 0xfffffff801017810 */ /* 0x001fe20007ffe0ff */
[----:B------:R-:W-:Y:S01]  /*0060*/  UMOV UR5, URZ ;  /* 0x000000ff00057c82 */ /* 0x000fe20008000000 */
[----:B--2---:R-:W-:-:S02]  /*0070*/  I2FP.F32.U32 R17, UR12 ;  /* 0x0000000c00117c45 */ /* 0x004fc40008201000 */
[----:B-1----:R-:W-:-:S06]  /*0080*/  I2FP.F32.U32 R16, R5 ;  /* 0x0000000500107245 */ /* 0x002fcc0000201000 */
[----:B---3--:R0:W5:Y:S01]  /*0090*/  TEX.LL R16, R18, R16, R18, UR4, 2D ;  /* 0x28ff041210127f60 */ /* 0x00816200089e0f10 */
[----:B------:R-:W1:Y:S01]  /*00a0*/  LDC.64 R2, c[0x0][0x388] ;  /* 0x0000e200ff027b82 */ /* 0x000e620000000a00 */
[----:B------:R-:W1:Y:S02]  /*00b0*/  LDCU.64 UR36, c[0x0][0x358] ;  /* 0x00006b00ff2477ac */ /* 0x000e640008000a00 */
[----:B-1----:R-:W2:Y:S01]  /*00c0*/  LDG.E R2, desc[UR36][R2.64+0x4] ;  /* 0x0000042402027981 */ /* 0x002ea2000c1e1900 */
[----:B------:R-:W1:Y:S01]  /*00d0*/  LDCU UR38, c[0x0][0x2f8] ;  /* 0x00005f00ff2677ac */ /* 0x000e620008000800 */
[----:B0-----:R-:W-:Y:S01]  /*00e0*/  R2UR UR4, R1 ;  /* 0x00000000010472ca */ /* 0x001fe200000e0000 */
[----:B------:R-:W-:Y:S01]  /*00f0*/  HFMA2 R38, -RZ, RZ, 0, 0 ;  /* 0x00000000ff267431 */ /* 0x000fe200000001ff */
[----:B------:R-:W-:Y:S01]  /*0100*/  MOV R34, 0x7fc00000 ;  /* 0x7fc0000000227802 */ /* 0x000fe20000000f00 */
[----:B------:R-:W0:Y:S01]  /*0110*/  LDCU UR39, c[0x0][0x2fc] ;  /* 0x00005f80ff2777ac */ /* 0x000e220008000800 */
[----:B------:R-:W-:-:S02]  /*0120*/  MOV R44, 0x7fc00000 ;  /* 0x7fc00000002c7802 */ /* 0x000fc40000000f00 */
[----:B------:R-:W-:Y:S01]  /*0130*/  MOV R32, 0x7fc00000 ;  /* 0x7fc0000000207802 */ /* 0x000fe20000000f00 */
[----:B------:R-:W3:Y:S01]  /*0140*/  LDCU UR5, c[0x0][0x398] ;  /* 0x00007300ff0577ac */ /* 0x000ee20008000800 */
[----:B------:R-:W-:Y:S02]  /*0150*/  MOV R43, 0x7fc00000 ;  /* 0x7fc00000002b7802 */ /* 0x000fe40000000f00 */
[----:B------:R-:W-:Y:S02]  /*0160*/  MOV R33, 0x7fc00000 ;  /* 0x7fc0000000217802 */ /* 0x000fe40000000f00 */
[----:B------:R-:W-:Y:S02]  /*0170*/  MOV R42, 0x7fc00000 ;  /* 0x7fc00000002a7802 */ /* 0x000fe40000000f00 */
[----:B------:R-:W-:Y:S02]  /*0180*/  MOV R46, 0x7fc00000 ;  /* 0x7fc00000002e7802 */ /* 0x000fe40000000f00 */
[----:B------:R-:W-:Y:S01]  /*0190*/  MOV R41, 0x7fc00000 ;  /* 0x7fc0000000297802 */ /* 0x000fe20000000f00 */
[----:B-1----:R-:W-:Y:S01]  /*01a0*/  UIADD3 UR38, UP0, UPT, UR4, UR38, URZ ;  /* 0x0000002604267290 */ /* 0x002fe2000ff1e0ff */
[----:B------:R-:W-:-:S02]  /*01b0*/  MOV R47, 0x7fc00000 ;  /* 0x7fc00000002f7802 */ /* 0x000fc40000000f00 */
[----:B------:R-:W-:Y:S01]  /*01c0*/  MOV R40, 0x7fc00000 ;  /* 0x7fc0000000287802 */ /* 0x000fe20000000f00 */
[----:B0-----:R-:W-:Y:S01]  /*01d0*/  UIADD3.X UR39, UPT, UPT, URZ, UR39, URZ, UP0, !UPT ;  /* 0x00000027ff277290 */ /* 0x001fe200087fe4ff */
[----:B------:R-:W-:Y:S02]  /*01e0*/  MOV R50, 0x7fc00000 ;  /* 0x7fc0000000327802 */ /* 0x000fe40000000f00 */
[----:B------:R-:W-:Y:S01]  /*01f0*/  MOV R48, 0x7fc00000 ;  /* 0x7fc0000000307802 */ /* 0x000fe20000000f00 */
[----:B---3--:R-:W-:Y:S01]  /*0200*/  UISETP.GE.AND UP0, UPT, UR5, -0x1, UPT ;  /* 0xffffffff0500788c */ /* 0x008fe2000bf06270 */
[----:B------:R-:W-:Y:S01]  /*0210*/  MOV R51, 0x7fc00000 ;  /* 0x7fc0000000337802 */ /* 0x000fe20000000f00 */
[----:B------:R-:W-:Y:S01]  /*0220*/  ULEA.HI UR4, UR5, UR5, URZ, 0x1 ;  /* 0x0000000505047291 */ /* 0x000fe2000f8f08ff */
[----:B------:R-:W-:Y:S02]  /*0230*/  MOV R49, 0x7fc00000 ;  /* 0x7fc0000000317802 */ /* 0x000fe40000000f00 */
[----:B------:R-:W-:-:S02]  /*0240*/  MOV R35, 0x7fc00000 ;  /* 0x7fc0000000237802 */ /* 0x000fc40000000f00 */
[----:B------:R-:W-:Y:S01]  /*0250*/  MOV R39, 0x7ff80000 ;  /* 0x7ff8000000277802 */ /* 0x000fe20000000f00 */
[----:B--2---:R-:W-:Y:S01]  /*0260*/  IMAD R52, R2, UR12, R5 ;  /* 0x0000000c02347c24 */ /* 0x004fe2000f8e0205 */
[----:B------:R-:W-:Y:S06]  /*0270*/  BRA.U !UP0, `(.L_x_0) ;  /* 0x0000002908e47547 */ /* 0x000fec000b800000 */
[----:B------:R-:W-:-:S04]  /*0280*/  USHF.R.S32.HI UR6, URZ, 0x1, UR4 ;  /* 0x00000001ff067899 */ /* 0x000fc80008011404 */
[----:B------:R-:W-:-:S04]  /*0290*/  UIADD3 UR7, UPT, UPT, -UR6, URZ, URZ ;  /* 0x000000ff06077290 */ /* 0x000fc8000fffe1ff */
[----:B------:R-:W-:-:S04]  /*02a0*/  UISETP.LT.AND UP0, UPT, UR6, UR7, UPT ;  /* 0x000000070600728c */ /* 0x000fc8000bf01270 */
[----:B------:R-:W-:-:S04]  /*02b0*/  USEL UR4, UR6, UR7, !UP0 ;  /* 0x0000000706047287 */ /* 0x000fc8000c000000 */
[----:B------:R-:W-:-:S04]  /*02c0*/  UIADD3 UR10, UPT, UPT, UR6, UR4, URZ ;  /* 0x00000004060a7290 */ /* 0x000fc8000fffe0ff */
[----:B------:R-:W-:-:S12]  /*02d0*/  UIADD3 UR9, UPT, UPT, -UR10, URZ, URZ ;  /* 0x000000ff0a097290 */ /* 0x000fd8000fffe1ff */
.L_x_7:
[----:B------:R-:W0:Y:S01]  /*02e0*/  S2R R55, SR_TID.X ;  /* 0x0000000000377919 */ /* 0x000e220000002100 */
[----:B------:R-:W1:Y:S01]  /*02f0*/  LDCU UR13, c[0x0][0x398] ;  /* 0x00007300ff0d77ac */ /* 0x000e620008000800 */
[----:B------:R-:W-:Y:S02]  /*0300*/  UIADD3 UR14, UPT, UPT, -UR10, URZ, URZ ;  /* 0x000000ff0a0e7290 */ /* 0x000fe4000fffe1ff */
[----:B------:R-:W-:Y:S02]  /*0310*/  UIADD3 UR4, UPT, UPT, UR6, UR7, URZ ;  /* 0x0000000706047290 */ /* 0x000fe4000fffe0ff */
[----:B------:R-:W-:Y:S02]  /*0320*/  UISETP.GE.AND UP0, UPT, UR14, 0x1, UPT ;  /* 0x000000010e00788c */ /* 0x000fe4000bf06270 */
[----:B------:R-:W-:Y:S02]  /*0330*/  UIADD3 UR11, UPT, UPT, UR6, -UR7, URZ ;  /* 0x80000007060b7290 */ /* 0x000fe4000fffe0ff */
[----:B------:R-:W-:-:S04]  /*0340*/  USHF.L.U32 UR5, UR6, 0x1, URZ ;  /* 0x0000000106057899 */ /* 0x000fc800080006ff */
[----:B------:R-:W-:Y:S01]  /*0350*/  MOV R60, UR11 ;  /* 0x0000000b003c7c02 */ /* 0x000fe20008000f00 */
[----:B-1----:R-:W-:Y:S02]  /*0360*/  UIMAD UR8, UR6, UR13, URZ ;  /* 0x0000000d060872a4 */ /* 0x002fe4000f8e02ff */
[----:B------:R-:W-:Y:S02]  /*0370*/  UIMAD UR4, UR4, UR13, URZ ;  /* 0x0000000d040472a4 */ /* 0x000fe4000f8e02ff */
[----:B------:R-:W-:Y:S02]  /*0380*/  ULEA UR8, UR8, UR6, 0x1 ;  /* 0x0000000608087291 */ /* 0x000fe4000f8e08ff */
[----:B------:R-:W-:Y:S02]  /*0390*/  UIMAD UR5, UR11, UR13, UR5 ;  /* 0x0000000d0b0572a4 */ /* 0x000fe4000f8e0205 */
[----:B------:R-:W-:Y:S01]  /*03a0*/  UIADD3 UR8, UPT, UPT, UR8, UR7, URZ ;  /* 0x0000000708087290 */ /* 0x000fe2000fffe0ff */
[----:B------:R-:W-:-:S03]  /*03b0*/  MOV R54, UR4 ;  /* 0x0000000400367c02 */ /* 0x000fc60008000f00 */
[----:B------:R-:W-:Y:S02]  /*03c0*/  MOV R53, UR5 ;  /* 0x0000000500357c02 */ /* 0x000fe40008000f00 */
[----:B0-----:R-:W-:Y:S02]  /*03d0*/  IADD3 R55, PT, PT, R55, -UR6, RZ ;  /* 0x8000000637377c10 */ /* 0x001fe4000fffe0ff */
[----:B------:R-:W-:Y:S01]  /*03e0*/  MOV R44, UR8 ;  /* 0x00000008002c7c02 */ /* 0x000fe20008000f00 */
[----:B------:R-:W-:Y:S01]  /*03f0*/  UMOV UR8, UR9 ;  /* 0x0000000900087c82 */ /* 0x000fe20008000000 */
[----:B-----5:R-:W-:Y:S05]  /*0400*/  BRA.U UP0, `(.L_x_1) ;  /* 0x0000002100b07547 */ /* 0x020fea000b800000 */
[----:B------:R-:W-:Y:S02]  /*0410*/  UIADD3 UR4, UPT, UPT, -UR8, 0x1, URZ ;  /* 0x0000000108047890 */ /* 0x000fe4000fffe1ff */
[----:B------:R-:W-:Y:S02]  /*0420*/  UPLOP3.LUT UP0, UPT, UPT, UPT, UPT, 0x80, 0x8 ;  /* 0x000000000008789c */ /* 0x000fe40003f0f070 */
[----:B------:R-:W-:-:S09]  /*0430*/  UISETP.GT.AND UP1, UPT, UR4, 0x3, UPT ;  /* 0x000000030400788c */ /* 0x000fd2000bf24270 */
[----:B------:R-:W-:Y:S05]  /*0440*/  BRA.U !UP1, `(.L_x_2) ;  /* 0x0000001509a87547 */ /* 0x000fea000b800000 */
[----:B------:R-:W-:-:S11]  /*0450*/  UPLOP3.LUT UP0, UPT, UPT, UPT, UPT, 0x40, 0x4 ;  /* 0x000000000004789c */ /* 0x000fd60003f0e870 */
.L_x_3:
[----:B------:R-:W0:Y:S01]  /*0460*/  LDC.64 R56, c[0x0][0x390] ;  /* 0x0000e400ff387b82 */ /* 0x000e220000000a00 */
[----:B------:R-:W1:Y:S01]  /*0470*/  LDCU UR4, c[0x0][0x380] ;  /* 0x00007000ff0477ac */ /* 0x000e620008000800 */
[----:B------:R-:W-:Y:S02]  /*0480*/  IADD3 R41, PT, PT, R54, 0x1, RZ ;  /* 0x0000000136297810 */ /* 0x000fe40007ffe0ff */
[----:B------:R-:W-:Y:S01]  /*0490*/  IADD3 R61, PT, PT, R44, -UR13, RZ ;  /* 0x8000000d2c3d7c10 */ /* 0x000fe2000fffe0ff */
[----:B------:R-:W-:Y:S01]  /*04a0*/  UIADD3 UR11, UPT, UPT, UR12, UR7, URZ ;  /* 0x000000070c0b7290 */ /* 0x000fe2000fffe0ff */
[----:B------:R-:W-:Y:S01]  /*04b0*/  HFMA2 R74, -RZ, RZ, -3, 0 ;  /* 0xc2000000ff4a7431 */ /* 0x000fe200000001ff */
[----:B------:R-:W-:Y:S01]  /*04c0*/  UMOV UR5, URZ ;  /* 0x000000ff00057c82 */ /* 0x000fe20008000000 */
[----:B0-----:R-:W-:-:S04]  /*04d0*/  IMAD.WIDE R38, R54, 0x4, R56 ;  /* 0x0000000436267825 */ /* 0x001fc800078e0238 */
[--C-:B------:R-:W-:Y:S01]  /*04e0*/  IMAD.WIDE R42, R60, 0x4, R56.reuse ;  /* 0x000000043c2a7825 */ /* 0x100fe200078e0238 */
[----:B------:R-:W2:Y:S03]  /*04f0*/  LDG.E R63, desc[UR36][R38.64] ;  /* 0x00000024263f7981 */ /* 0x000ea6000c1e1900 */
[--C-:B------:R-:W-:Y:S01]  /*0500*/  IMAD.WIDE R58, R53, 0x4, R56.reuse ;  /* 0x00000004353a7825 */ /* 0x100fe200078e0238 */
[----:B------:R0:W3:Y:S03]  /*0510*/  LDG.E R64, desc[UR36][R42.64] ;  /* 0x000000242a407981 */ /* 0x0000e6000c1e1900 */
[--C-:B------:R-:W-:Y:S02]  /*0520*/  IMAD.WIDE R44, R44, 0x4, R56.reuse ;  /* 0x000000042c2c7825 */ /* 0x100fe400078e0238 */
[----:B------:R-:W4:Y:S02]  /*0530*/  LDG.E R58, desc[UR36][R58.64] ;  /* 0x000000243a3a7981 */ /* 0x000f24000c1e1900 */
[----:B------:R-:W-:-:S02]  /*0540*/  IMAD.WIDE R40, R41, 0x4, R56 ;  /* 0x0000000429287825 */ /* 0x000fc400078e0238 */
[----:B------:R1:W3:Y:S01]  /*0550*/  LDG.E R65, desc[UR36][R44.64] ;  /* 0x000000242c417981 */ /* 0x0002e2000c1e1900 */
[----:B0-----:R-:W-:Y:S01]  /*0560*/  I2FP.F32.S32 R42, R55 ;  /* 0x00000037002a7245 */ /* 0x001fe20000201400 */
[----:B------:R-:W-:Y:S01]  /*0570*/  IMAD.WIDE R38, R61, 0x4, R56 ;  /* 0x000000043d267825 */ /* 0x000fe200078e0238 */
[----:B------:R-:W-:Y:S01]  /*0580*/  I2FP.F32.S32 R43, UR11 ;  /* 0x0000000b002b7c45 */ /* 0x000fe20008201400 */
[----:B------:R0:W4:Y:S04]  /*0590*/  LDG.E R59, desc[UR36][R40.64] ;  /* 0x00000024283b7981 */ /* 0x000128000c1e1900 */
[----:B------:R0:W4:Y:S01]  /*05a0*/  LDG.E R62, desc[UR36][R38.64] ;  /* 0x00000024263e7981 */ /* 0x000122000c1e1900 */
[-C--:B-1----:R-:W-:Y:S02]  /*05b0*/  MOV R45, R43.reuse ;  /* 0x0000002b002d7202 */ /* 0x082fe40000000f00 */
[----:B0-----:R-:W-:-:S02]  /*05c0*/  MOV R41, R43 ;  /* 0x0000002b00297202 */ /* 0x001fc40000000f00 */
[----:B------:R-:W-:Y:S02]  /*05d0*/  MOV R39, R43 ;  /* 0x0000002b00277202 */ /* 0x000fe40000000f00 */
[----:B------:R-:W5:Y:S01]  /*05e0*/  TEX.LL R71, R42, R42, R74, UR4, 2D, 0x7 ;  /* 0x28ff044a2a2a7f60 */ /* 0x000f6200089e0747 */
[----:B------:R-:W-:-:S04]  /*05f0*/  IADD3 R66, PT, PT, R55, 0x1, RZ ;  /* 0x0000000137427810 */ /* 0x000fc80007ffe0ff */
[----:B------:R-:W-:-:S06]  /*0600*/  I2FP.F32.S32 R44, R66 ;  /* 0x00000042002c7245 */ /* 0x000fcc0000201400 */
[----:B------:R-:W5:Y:S01]  /*0610*/  TEX.LL R66, R44, R44, R74, UR4, 2D, 0x7 ;  /* 0x28ff044a2c2c7f60 */ /* 0x000f6200089e0742 */
[C---:B------:R-:W-:Y:S02]  /*0620*/  IADD3 R67, PT, PT, R55.reuse, 0x2, RZ ;  /* 0x0000000237437810 */ /* 0x040fe40007ffe0ff */
[----:B------:R-:W-:Y:S02]  /*0630*/  IADD3 R68, PT, PT, R55, 0x3, RZ ;  /* 0x0000000337447810 */ /* 0x000fe40007ffe0ff */
[----:B------:R-:W-:Y:S02]  /*0640*/  I2FP.F32.S32 R38, R67 ;  /* 0x0000004300267245 */ /* 0x000fe40000201400 */
[----:B------:R-:W-:-:S04]  /*0650*/  I2FP.F32.S32 R40, R68 ;  /* 0x0000004400287245 */ /* 0x000fc80000201400 */
[----:B------:R-:W5:Y:S02]  /*0660*/  TEX.LL R67, R38, R38, R74, UR4, 2D, 0x7 ;  /* 0x28ff044a26267f60 */ /* 0x000f6400089e0743 */
[----:B------:R0:W5:Y:S01]  /*0670*/  TEX.LL R68, R40, R40, R74, UR4, 2D, 0x7 ;  /* 0x28ff044a28287f60 */ /* 0x00016200089e0744 */
[----:B------:R-:W-:-:S05]  /*0680*/  IADD3 R73, PT, PT, R53, -0x1, RZ ;  /* 0xffffffff35497810 */ /* 0x000fca0007ffe0ff */
[----:B------:R-:W-:-:S05]  /*0690*/  IMAD.WIDE R72, R73, 0x4, R56 ;  /* 0x0000000449487825 */ /* 0x000fca00078e0238 */
[----:B------:R1:W4:Y:S01]  /*06a0*/  LDG.E R69, desc[UR36][R72.64] ;  /* 0x0000002448457981 */ /* 0x000322000c1e1900 */
[----:B------:R-:W-:-:S04]  /*06b0*/  DEPBAR.LE SB5, 0x3 ;  /* 0x0000d0c00000791a */ /* 0x000fc80000000000 */
[----:B------:R-:W-:Y:S02]  /*06c0*/  PRMT R75, R43, 0x9910, RZ ;  /* 0x000099102b4b7816 */ /* 0x000fe400000000ff */
[C---:B------:R-:W-:Y:S02]  /*06d0*/  LOP3.LUT R76, R42.reuse, 0xff, RZ, 0xc0, !PT ;  /* 0x000000ff2a4c7812 */ /* 0x040fe400078ec0ff */
[----:B-1----:R-:W-:Y:S01]  /*06e0*/  PRMT R73, R42, 0x9910, RZ ;  /* 0x000099102a497816 */ /* 0x002fe200000000ff */
[----:B------:R-:W-:Y:S01]  /*06f0*/  IMAD R75, R75, R75, RZ ;  /* 0x0000004b4b4b7224 */ /* 0x000fe200078e02ff */
[C---:B------:R-:W-:Y:S02]  /*0700*/  PRMT R42, R71.reuse, 0x9910, RZ ;  /* 0x00009910472a7816 */ /* 0x040fe400000000ff */
[----:B0-----:R-:W-:Y:S01]  /*0710*/  LOP3.LUT R74, R71, 0xff, RZ, 0xc0, !PT ;  /* 0x000000ff474a7812 */ /* 0x001fe200078ec0ff */
[----:B------:R-:W-:Y:S01]  /*0720*/  IMAD R73, R73, R73, RZ ;  /* 0x0000004949497224 */ /* 0x000fe200078e02ff */
[----:B------:R-:W-:Y:S01]  /*0730*/  LOP3.LUT R70, R43, 0xff, RZ, 0xc0, !PT ;  /* 0x000000ff2b467812 */ /* 0x000fe200078ec0ff */
[----:B------:R-:W-:Y:S01]  /*0740*/  IMAD R42, R42, R42, RZ ;  /* 0x0000002a2a2a7224 */ /* 0x000fe200078e02ff */
[----:B------:R-:W-:-:S02]  /*0750*/  LOP3.LUT R71, R75, 0xff, RZ, 0xc0, !PT ;  /* 0x000000ff4b477812 */ /* 0x000fc400078ec0ff */
[----:B------:R-:W-:Y:S02]  /*0760*/  LOP3.LUT R75, R73, 0xff, RZ, 0xc0, !PT ;  /* 0x000000ff494b7812 */ /* 0x000fe400078ec0ff */
[----:B------:R-:W-:Y:S01]  /*0770*/  LOP3.LUT R42, R42, 0xff, RZ, 0xc0, !PT ;  /* 0x000000ff2a2a7812 */ /* 0x000fe200078ec0ff */
[----:B------:R-:W2:Y:S01]  /*0780*/  I2F.U16 R70, R70 ;  /* 0x0000004600467306 */ /* 0x000ea20000101000 */
[----:B------:R-:W-:-:S07]  /*0790*/  IADD3 R73, PT, PT, R60, UR13, RZ ;  /* 0x0000000d3c497c10 */ /* 0x000fce000fffe0ff */
[----:B------:R-:W0:Y:S08]  /*07a0*/  I2F.U16 R71, R71 ;  /* 0x0000004700477306 */ /* 0x000e300000101000 */
[----:B------:R2:W-:Y:S08]  /*07b0*/  I2F.U16 R43, R76 ;  /* 0x0000004c002b7306 */ /* 0x0005f00000101000 */
[----:B------:R1:W4:Y:S08]  /*07c0*/  I2F.U16 R72, R74 ;  /* 0x0000004a00487306 */ /* 0x0003300000101000 */
[----:B------:R-:W4:Y:S08]  /*07d0*/  I2F.U16 R42, R42 ;  /* 0x0000002a002a7306 */ /* 0x000f300000101000 */
[----:B------:R-:W4:Y:S01]  /*07e0*/  I2F.U16 R60, R75 ;  /* 0x0000004b003c7306 */ /* 0x000f220000101000 */
[-C--:B--2---:R-:W-:Y:S01]  /*07f0*/  FFMA R76, R63, R70.reuse, R49 ;  /* 0x000000463f4c7223 */ /* 0x084fe20000000031 */
[-C--:B---3--:R-:W-:Y:S01]  /*0800*/  FFMA R48, R65, R70.reuse, R48 ;  /* 0x0000004641307223 */ /* 0x088fe20000000030 */
[-C--:B0-----:R-:W-:Y:S01]  /*0810*/  FFMA R25, R63, R71.reuse, R25 ;  /* 0x000000473f197223 */ /* 0x081fe20000000019 */
[CC--:B------:R-:W-:Y:S01]  /*0820*/  FFMA R24, R65.reuse, R71.reuse, R24 ;  /* 0x0000004741187223 */ /* 0x0c0fe20000000018 */
[C---:B-1----:R-:W-:Y:S01]  /*0830*/  FFMA R74, R65.reuse, R70, R36 ;  /* 0x00000046414a7223 */ /* 0x042fe20000000024 */
[C---:B------:R-:W-:Y:S01]  /*0840*/  FFMA R49, R65.reuse, R71, R14 ;  /* 0x0000004741317223 */ /* 0x040fe2000000000e */
[C---:B------:R-:W-:Y:S01]  /*0850*/  FADD R29, R65.reuse, R29 ;  /* 0x0000001d411d7221 */ /* 0x040fe20000000000 */
[C---:B------:R-:W-:Y:S01]  /*0860*/  FADD R28, R65.reuse, R28 ;  /* 0x0000001c411c7221 */ /* 0x040fe20000000000 */
[CC--:B----4-:R-:W-:Y:S01]  /*0870*/  FFMA R51, R65.reuse, R72.reuse, R51 ;  /* 0x0000004841337223 */ /* 0x0d0fe20000000033 */
[C---:B------:R-:W-:Y:S01]  /*0880*/  FFMA R50, R65.reuse, R72, R50 ;  /* 0x0000004841327223 */ /* 0x040fe20000000032 */
[CC--:B------:R-:W-:Y:S01]  /*0890*/  FFMA R36, R65.reuse, R43.reuse, R76 ;  /* 0x0000002b41247223 */ /* 0x0c0fe2000000004c */
[C---:B------:R-:W-:Y:S01]  /*08a0*/  FFMA R48, R65.reuse, R43, R48 ;  /* 0x0000002b41307223 */ /* 0x040fe20000000030 */
[CC--:B------:R-:W-:Y:S01]  /*08b0*/  FFMA R27, R65.reuse, R42.reuse, R27 ;  /* 0x0000002a411b7223 */ /* 0x0c0fe2000000001b */
[C---:B------:R-:W-:Y:S01]  /*08c0*/  FFMA R26, R65.reuse, R42, R26 ;  /* 0x0000002a411a7223 */ /* 0x040fe2000000001a */
[CC--:B------:R-:W-:Y:S01]  /*08d0*/  FFMA R14, R65.reuse, R60.reuse, R25 ;  /* 0x0000003c410e7223 */ /* 0x0c0fe20000000019 */
[----:B------:R-:W-:Y:S01]  /*08e0*/  FFMA R65, R65, R60, R24 ;  /* 0x0000003c41417223 */ /* 0x000fe20000000018 */
[----:B------:R-:W-:-:S06]  /*08f0*/  IMAD.WIDE R24, R73, 0x4, R56 ;  /* 0x0000000449187825 */ /* 0x000fcc00078e0238 */
[----:B------:R0:W2:Y:S01]  /*0900*/  LDG.E R24, desc[UR36][R24.64] ;  /* 0x0000002418187981 */ /* 0x0000a2000c1e1900 */
[CC--:B------:R-:W-:Y:S01]  /*0910*/  FFMA R76, R58.reuse, R70.reuse, R37 ;  /* 0x000000463a4c7223 */ /* 0x0c0fe20000000025 */
[CC--:B------:R-:W-:Y:S01]  /*0920*/  FFMA R75, R58.reuse, R70.reuse, R30 ;  /* 0x000000463a4b7223 */ /* 0x0c0fe2000000001e */
[CC--:B------:R-:W-:Y:S01]  /*0930*/  FFMA R15, R58.reuse, R71.reuse, R15 ;  /* 0x000000473a0f7223 */ /* 0x0c0fe2000000000f */
[-C--:B------:R-:W-:Y:S01]  /*0940*/  FFMA R37, R58, R71.reuse, R7 ;  /* 0x000000473a257223 */ /* 0x080fe20000000007 */
[CC--:B------:R-:W-:Y:S01]  /*0950*/  FFMA R5, R64.reuse, R70.reuse, R5 ;  /* 0x0000004640057223 */ /* 0x0c0fe20000000005 */
[CC--:B------:R-:W-:Y:S01]  /*0960*/  FFMA R6, R64.reuse, R71.reuse, R6 ;  /* 0x0000004740067223 */ /* 0x0c0fe20000000006 */
[C---:B------:R-:W-:Y:S01]  /*0970*/  FFMA R0, R64.reuse, R71, R0 ;  /* 0x0000004740007223 */ /* 0x040fe20000000000 */
[----:B------:R-:W-:Y:S01]  /*0980*/  FFMA R70, R64, R70, R4 ;  /* 0x0000004640467223 */ /* 0x000fe20000000004 */
[----:B------:R-:W-:Y:S01]  /*0990*/  IADD3 R71, PT, PT, R54, 0x2, RZ ;  /* 0x0000000236477810 */ /* 0x000fe20007ffe0ff */
[CC--:B------:R-:W-:Y:S01]  /*09a0*/  FFMA R21, R58.reuse, R42.reuse, R21 ;  /* 0x0000002a3a157223 */ /* 0x0c0fe20000000015 */
[-C--:B------:R-:W-:Y:S01]  /*09b0*/  FFMA R20, R58, R42.reuse, R20 ;  /* 0x0000002a3a147223 */ /* 0x080fe20000000014 */
[CC--:B------:R-:W-:Y:S01]  /*09c0*/  FFMA R13, R63.reuse, R42.reuse, R13 ;  /* 0x0000002a3f0d7223 */ /* 0x0c0fe2000000000d */
[CC--:B------:R-:W-:Y:S01]  /*09d0*/  FFMA R12, R63.reuse, R42.reuse, R12 ;  /* 0x0000002a3f0c7223 */ /* 0x0c0fe2000000000c */
[CC--:B------:R-:W-:Y:S01]  /*09e0*/  FFMA R11, R64.reuse, R42.reuse, R11 ;  /* 0x0000002a400b7223 */ /* 0x0c0fe2000000000b */
[----:B------:R-:W-:Y:S01]  /*09f0*/  FFMA R10, R64, R42, R10 ;  /* 0x0000002a400a7223 */ /* 0x000fe2000000000a */
[CC--:B0-----:R-:W-:Y:S01]  /*0a00*/  FFMA R25, R58.reuse, R43.reuse, R76 ;  /* 0x0000002b3a197223 */ /* 0x0c1fe2000000004c */
[CC--:B------:R-:W-:Y:S01]  /*0a10*/  FFMA R30, R58.reuse, R43.reuse, R74 ;  /* 0x0000002b3a1e7223 */ /* 0x0c0fe2000000004a */
[----:B------:R-:W-:Y:S01]  /*0a20*/  FFMA R7, R58, R60, R15 ;  /* 0x0000003c3a077223 */ /* 0x000fe2000000000f */
[-C--:B------:R-:W-:Y:S01]  /*0a30*/  FFMA R31, R63, R43.reuse, R31 ;  /* 0x0000002b3f1f7223 */ /* 0x080fe2000000001f */
[CC--:B------:R-:W-:Y:S01]  /*0a40*/  FFMA R4, R64.reuse, R43.reuse, R75 ;  /* 0x0000002b40047223 */ /* 0x0c0fe2000000004b */
[CC--:B------:R-:W-:Y:S01]  /*0a50*/  FFMA R5, R64.reuse, R43.reuse, R5 ;  /* 0x0000002b40057223 */ /* 0x0c0fe20000000005 */
[----:B------:R-:W-:Y:S01]  /*0a60*/  IADD3 R42, PT, PT, R61, -UR13, RZ ;  /* 0x8000000d3d2a7c10 */ /* 0x000fe2000fffe0ff */
[----:B------:R-:W-:Y:S01]  /*0a70*/  FFMA R43, R63, R43, R70 ;  /* 0x0000002b3f2b7223 */ /* 0x000fe20000000046 */
[C---:B------:R-:W-:Y:S01]  /*0a80*/  FADD R15, R64.reuse, R8 ;  /* 0x00000008400f7221 */ /* 0x040fe20000000000 */
[CC--:B------:R-:W-:Y:S01]  /*0a90*/  FFMA R33, R64.reuse, R72.reuse, R33 ;  /* 0x0000004840217223 */ /* 0x0c0fe20000000021 */
[C---:B------:R-:W-:Y:S01]  /*0aa0*/  FFMA R32, R64.reuse, R72, R32 ;  /* 0x0000004840207223 */ /* 0x040fe20000000020 */
[----:B------:R-:W-:Y:S01]  /*0ab0*/  FADD R9, R64, R9 ;  /* 0x0000000940097221 */ /* 0x000fe20000000000 */
[----:B------:R-:W-:-:S04]  /*0ac0*/  IMAD.WIDE R70, R71, 0x4, R56 ;  /* 0x0000000447467825 */ /* 0x000fc800078e0238 */
[----:B------:R-:W-:Y:S01]  /*0ad0*/  FFMA R8, R64, R60, R37 ;  /* 0x0000003c40087223 */ /* 0x000fe20000000025 */
[C---:B------:R-:W-:Y:S01]  /*0ae0*/  FADD R23, R58.reuse, R23 ;  /* 0x000000173a177221 */ /* 0x040fe20000000000 */
[C---:B------:R-:W-:Y:S01]  /*0af0*/  FADD R22, R58.reuse, R22 ;  /* 0x000000163a167221 */ /* 0x040fe20000000000 */
[CC--:B------:R-:W-:Y:S01]  /*0b00*/  FFMA R47, R58.reuse, R72.reuse, R47 ;  /* 0x000000483a2f7223 */ /* 0x0c0fe2000000002f */
[-C--:B------:R-:W-:Y:S01]  /*0b10*/  FFMA R46, R58, R72.reuse, R46 ;  /* 0x000000483a2e7223 */ /* 0x080fe2000000002e */
[CC--:B------:R-:W-:Y:S01]  /*0b20*/  FFMA R35, R63.reuse, R72.reuse, R35 ;  /* 0x000000483f237223 */ /* 0x0c0fe20000000023 */
[C---:B------:R-:W-:Y:S01]  /*0b30*/  FFMA R34, R63.reuse, R72, R34 ;  /* 0x000000483f227223 */ /* 0x040fe20000000022 */
[-C--:B------:R-:W-:Y:S01]  /*0b40*/  FFMA R64, R64, R60.reuse, R6 ;  /* 0x0000003c40407223 */ /* 0x080fe20000000006 */
[C---:B------:R-:W-:Y:S01]  /*0b50*/  FADD R3, R63.reuse, R3 ;  /* 0x000000033f037221 */ /* 0x040fe20000000000 */
[C---:B------:R-:W-:Y:S01]  /*0b60*/  FADD R2, R63.reuse, R2 ;  /* 0x000000023f027221 */ /* 0x040fe20000000000 */
[-C--:B------:R-:W-:Y:S01]  /*0b70*/  FFMA R58, R58, R60.reuse, R49 ;  /* 0x0000003c3a3a7223 */ /* 0x080fe20000000031 */
[----:B------:R-:W-:Y:S01]  /*0b80*/  FFMA R63, R63, R60, R0 ;  /* 0x0000003c3f3f7223 */ /* 0x000fe20000000000 */
[----:B------:R-:W-:-:S04]  /*0b90*/  DEPBAR.LE SB5, 0x2 ;  /* 0x0000d0800000791a */ /* 0x000fc80000000000 */
[C---:B------:R-:W-:Y:S01]  /*0ba0*/  PRMT R6, R45.reuse, 0x9910, RZ ;  /* 0x000099102d067816 */ /* 0x040fe200000000ff */
[----:B------:R-:W-:Y:S01]  /*0bb0*/  IMAD.WIDE R60, R42, 0x4, R56 ;  /* 0x000000042a3c7825 */ /* 0x000fe200078e0238 */
[C---:B------:R-:W-:Y:S01]  /*0bc0*/  LOP3.LUT R0, R66.reuse, 0xff, RZ, 0xc0, !PT ;  /* 0x000000ff42007812 */ /* 0x040fe200078ec0ff */
[----:B------:R0:W3:Y:S01]  /*0bd0*/  LDG.E R37, desc[UR36][R70.64] ;  /* 0x0000002446257981 */ /* 0x0000e2000c1e1900 */
[----:B------:R-:W-:Y:S02]  /*0be0*/  PRMT R66, R66, 0x9910, RZ ;  /* 0x0000991042427816 */ /* 0x000fe400000000ff */
[----:B------:R-:W-:Y:S01]  /*0bf0*/  LOP3.LUT R49, R45, 0xff, RZ, 0xc0, !PT ;  /* 0x000000ff2d317812 */ /* 0x000fe200078ec0ff */
[----:B------:R1:W4:Y:S01]  /*0c00*/  LDG.E R61, desc[UR36][R60.64] ;  /* 0x000000243c3d7981 */ /* 0x000322000c1e1900 */
[C---:B0-----:R-:W-:Y:S02]  /*0c10*/  LOP3.LUT R70, R44.reuse, 0xff, RZ, 0xc0, !PT ;  /* 0x000000ff2c467812 */ /* 0x041fe400078ec0ff */
[----:B------:R-:W-:Y:S01]  /*0c20*/  PRMT R71, R44, 0x9910, RZ ;  /* 0x000099102c477816 */ /* 0x000fe200000000ff */
[----:B------:R-:W-:Y:S01]  /*0c30*/  IMAD R44, R6, R6, RZ ;  /* 0x00000006062c7224 */ /* 0x000fe200078e02ff */
[----:B------:R-:W-:-:S02]  /*0c40*/  MOV R6, R66 ;  /* 0x0000004200067202 */ /* 0x000fc40000000f00 */
[----:B-1----:R-:W-:Y:S01]  /*0c50*/  IADD3 R60, PT, PT, R73, UR13, RZ ;  /* 0x0000000d493c7c10 */ /* 0x002fe2000fffe0ff */
[----:B------:R0:W-:Y:S01]  /*0c60*/  I2F.U16 R45, R0 ;  /* 0x00000000002d7306 */ /* 0x0001e20000101000 */
[----:B------:R-:W-:Y:S01]  /*0c70*/  LOP3.LUT R66, R44, 0xff, RZ, 0xc0, !PT ;  /* 0x000000ff2c427812 */ /* 0x000fe200078ec0ff */
[----:B------:R-:W-:Y:S02]  /*0c80*/  IMAD R6, R6, R6, RZ ;  /* 0x0000000606067224 */ /* 0x000fe400078e02ff */
[----:B------:R-:W-:-:S04]  /*0c90*/  IMAD.WIDE R72, R60, 0x4, R56 ;  /* 0x000000043c487825 */ /* 0x000fc800078e0238 */
[----:B------:R-:W1:Y:S01]  /*0ca0*/  I2F.U16 R49, R49 ;  /* 0x0000003100317306 */ /* 0x000e620000101000 */
[----:B0-----:R-:W-:Y:S01]  /*0cb0*/  IMAD R0, R71, R71, RZ ;  /* 0x0000004747007224 */ /* 0x001fe200078e02ff */
[----:B------:R-:W-:Y:S01]  /*0cc0*/  IADD3 R75, PT, PT, R53, -0x2, RZ ;  /* 0xfffffffe354b7810 */ /* 0x000fe20007ffe0ff */
[----:B------:R0:W4:Y:S01]  /*0cd0*/  LDG.E R72, desc[UR36][R72.64] ;  /* 0x0000002448487981 */ /* 0x000122000c1e1900 */
[----:B------:R-:W-:Y:S02]  /*0ce0*/  LOP3.LUT R6, R6, 0xff, RZ, 0xc0, !PT ;  /* 0x000000ff06067812 */ /* 0x000fe400078ec0ff */
[----:B------:R-:W-:Y:S02]  /*0cf0*/  LOP3.LUT R0, R0, 0xff, RZ, 0xc0, !PT ;  /* 0x000000ff00007812 */ /* 0x000fe400078ec0ff */
[----:B------:R-:W0:Y:S01]  /*0d00*/  I2F.U16 R70, R70 ;  /* 0x0000004600467306 */ /* 0x000e220000101000 */
[----:B------:R-:W-:-:S05]  /*0d10*/  IMAD.WIDE R74, R75, 0x4, R56 ;  /* 0x000000044b4a7825 */ /* 0x000fca00078e0238 */
[----:B------:R0:W4:Y:S02]  /*0d20*/  LDG.E R44, desc[UR36][R74.64] ;  /* 0x000000244a2c7981 */ /* 0x000124000c1e1900 */
[----:B------:R-:W0:Y:S01]  /*0d30*/  I2F.U16 R66, R66 ;  /* 0x0000004200427306 */ /* 0x000e220000101000 */
[----:B-1----:R-:W-:-:S07]  /*0d40*/  FFMA R77, R59, R49, R36 ;  /* 0x000000313b4d7223 */ /* 0x002fce0000000024 */
[----:B------:R-:W1:Y:S08]  /*0d50*/  I2F.U16 R71, R6 ;  /* 0x0000000600477306 */ /* 0x000e700000101000 */
[----:B0-----:R-:W0:Y:S01]  /*0d60*/  I2F.U16 R73, R0 ;  /* 0x0000000000497306 */ /* 0x001e220000101000 */
[C---:B------:R-:W-:Y:S01]  /*0d70*/  FFMA R36, R62.reuse, R70, R77 ;  /* 0x000000463e247223 */ /* 0x040fe2000000004d */
[C---:B------:R-:W-:Y:S01]  /*0d80*/  FFMA R48, R62.reuse, R49, R48 ;  /* 0x000000313e307223 */ /* 0x040fe20000000030 */
[-C--:B------:R-:W-:Y:S01]  /*0d90*/  FFMA R14, R59, R66.reuse, R14 ;  /* 0x000000423b0e7223 */ /* 0x080fe2000000000e */
[----:B------:R-:W-:Y:S01]  /*0da0*/  IADD3 R77, PT, PT, R53, -0x3, RZ ;  /* 0xfffffffd354d7810 */ /* 0x000fe20007ffe0ff */
[CC--:B------:R-:W-:Y:S01]  /*0db0*/  FFMA R65, R62.reuse, R66.reuse, R65 ;  /* 0x000000423e417223 */ /* 0x0c0fe20000000041 */
[----:B------:R-:W-:Y:S01]  /*0dc0*/  FFMA R74, R62, R66, R58 ;  /* 0x000000423e4a7223 */ /* 0x000fe2000000003a */
[--C-:B------:R-:W-:Y:S01]  /*0dd0*/  FADD R29, R29, R62.reuse ;  /* 0x0000003e1d1d7221 */ /* 0x100fe20000000000 */
[----:B------:R-:W-:Y:S01]  /*0de0*/  FADD R28, R28, R62 ;  /* 0x0000003e1c1c7221 */ /* 0x000fe20000000000 */
[CC--:B------:R-:W-:Y:S01]  /*0df0*/  FFMA R51, R62.reuse, R45.reuse, R51 ;  /* 0x0000002d3e337223 */ /* 0x0c0fe20000000033 */
[C---:B------:R-:W-:Y:S01]  /*0e00*/  FFMA R50, R62.reuse, R45, R50 ;  /* 0x0000002d3e327223 */ /* 0x040fe20000000032 */
[C---:B------:R-:W-:Y:S01]  /*0e10*/  FFMA R75, R62.reuse, R49, R30 ;  /* 0x000000313e4b7223 */ /* 0x040fe2000000001e */
[C---:B------:R-:W-:Y:S01]  /*0e20*/  FFMA R48, R62.reuse, R70, R48 ;  /* 0x000000463e307223 */ /* 0x040fe20000000030 */
[CC--:B-1----:R-:W-:Y:S01]  /*0e30*/  FFMA R27, R62.reuse, R71.reuse, R27 ;  /* 0x000000473e1b7223 */ /* 0x0c2fe2000000001b */
[C---:B------:R-:W-:Y:S01]  /*0e40*/  FFMA R26, R62.reuse, R71, R26 ;  /* 0x000000473e1a7223 */ /* 0x040fe2000000001a */
[CC--:B0-----:R-:W-:Y:S01]  /*0e50*/  FFMA R58, R62.reuse, R73.reuse, R14 ;  /* 0x000000493e3a7223 */ /* 0x0c1fe2000000000e */
[----:B------:R-:W-:Y:S01]  /*0e60*/  FFMA R62, R62, R73, R65 ;  /* 0x000000493e3e7223 */ /* 0x000fe20000000041 */
[----:B------:R-:W-:Y:S01]  /*0e70*/  IMAD.WIDE R76, R77, 0x4, R56 ;  /* 0x000000044d4c7825 */ /* 0x000fe200078e0238 */
[----:B------:R-:W-:-:S02]  /*0e80*/  IADD3 R65, PT, PT, R54, 0x3, RZ ;  /* 0x0000000336417810 */ /* 0x000fc40007ffe0ff */
[----:B------:R-:W-:Y:S02]  /*0e90*/  IADD3 R42, PT, PT, R42, -UR13, RZ ;  /* 0x8000000d2a2a7c10 */ /* 0x000fe4000fffe0ff */
[----:B------:R0:W4:Y:S01]  /*0ea0*/  LDG.E R14, desc[UR36][R76.64] ;  /* 0x000000244c0e7981 */ /* 0x000122000c1e1900 */
[----:B------:R-:W-:Y:S01]  /*0eb0*/  IADD3 R60, PT, PT, R60, UR13, RZ ;  /* 0x0000000d3c3c7c10 */ /* 0x000fe2000fffe0ff */
[----:B0-----:R-:W-:-:S05]  /*0ec0*/  IMAD.WIDE R76, R65, 0x4, R56 ;  /* 0x00000004414c7825 */ /* 0x001fca00078e0238 */
[----:B------:R0:W4:Y:S02]  /*0ed0*/  LDG.E R0, desc[UR36][R76.64] ;  /* 0x000000244c007981 */ /* 0x000124000c1e1900 */
[----:B0-----:R-:W-:-:S04]  /*0ee0*/  IMAD.WIDE R76, R42, 0x4, R56 ;  /* 0x000000042a4c7825 */ /* 0x001fc800078e0238 */
[----:B------:R-:W-:Y:S01]  /*0ef0*/  IMAD.WIDE R56, R60, 0x4, R56 ;  /* 0x000000043c387825 */ /* 0x000fe200078e0238 */
[----:B------:R-:W4:Y:S04]  /*0f00*/  LDG.E R30, desc[UR36][R76.64] ;  /* 0x000000244c1e7981 */ /* 0x000f28000c1e1900 */
[----:B------:R0:W4:Y:S01]  /*0f10*/  LDG.E R6, desc[UR36][R56.64] ;  /* 0x0000002438067981 */ /* 0x000122000c1e1900 */
[CC--:B------:R-:W-:Y:S01]  /*0f20*/  FFMA R47, R69.reuse, R45.reuse, R47 ;  /* 0x0000002d452f7223 */ /* 0x0c0fe2000000002f */
[-C--:B------:R-:W-:Y:S01]  /*0f30*/  FFMA R46, R69, R45.reuse, R46 ;  /* 0x0000002d452e7223 */ /* 0x080fe2000000002e */
[CC--:B------:R-:W-:Y:S01]  /*0f40*/  FFMA R35, R59.reuse, R45.reuse, R35 ;  /* 0x0000002d3b237223 */ /* 0x0c0fe20000000023 */
[----:B------:R-:W-:Y:S01]  /*0f50*/  FFMA R34, R59, R45, R34 ;  /* 0x0000002d3b227223 */ /* 0x000fe20000000022 */
[C---:B------:R-:W-:Y:S01]  /*0f60*/  FFMA R65, R69.reuse, R66, R8 ;  /* 0x0000004245417223 */ /* 0x040fe20000000008 */
[CC--:B------:R-:W-:Y:S01]  /*0f70*/  FFMA R25, R69.reuse, R49.reuse, R25 ;  /* 0x0000003145197223 */ /* 0x0c0fe20000000019 */
[----:B0-----:R-:W-:-:S03]  /*0f80*/  FFMA R56, R69, R49, R4 ;  /* 0x0000003145387223 */ /* 0x001fc60000000004 */
[CC--:B------:R-:W-:Y:S01]  /*0f90*/  FFMA R25, R69.reuse, R70.reuse, R25 ;  /* 0x0000004645197223 */ /* 0x0c0fe20000000019 */
[C---:B------:R-:W-:Y:S01]  /*0fa0*/  FFMA R4, R69.reuse, R70, R75 ;  /* 0x0000004645047223 */ /* 0x040fe2000000004b */
[----:B------:R-:W-:Y:S01]  /*0fb0*/  FFMA R76, R69, R66, R7 ;  /* 0x00000042454c7223 */ /* 0x000fe20000000007 */
[----:B------:R-:W-:Y:S01]  /*0fc0*/  FFMA R31, R59, R70, R31 ;  /* 0x000000463b1f7223 */ /* 0x000fe2000000001f */
[--C-:B------:R-:W-:Y:S01]  /*0fd0*/  FADD R23, R23, R69.reuse ;  /* 0x0000004517177221 */ /* 0x100fe20000000000 */
[----:B------:R-:W-:Y:S01]  /*0fe0*/  FADD R22, R22, R69 ;  /* 0x0000004516167221 */ /* 0x000fe20000000000 */
[CC--:B------:R-:W-:Y:S01]  /*0ff0*/  FFMA R21, R69.reuse, R71.reuse, R21 ;  /* 0x0000004745157223 */ /* 0x0c0fe20000000015 */
[C---:B------:R-:W-:Y:S01]  /*1000*/  FFMA R20, R69.reuse, R71, R20 ;  /* 0x0000004745147223 */ /* 0x040fe20000000014 */
[CC--:B------:R-:W-:Y:S01]  /*1010*/  FFMA R7, R69.reuse, R73.reuse, R76 ;  /* 0x0000004945077223 */ /* 0x0c0fe2000000004c */
[----:B------:R-:W-:Y:S01]  /*1020*/  FFMA R69, R69, R73, R74 ;  /* 0x0000004945457223 */ /* 0x000fe2000000004a */
[CC--:B------:R-:W-:Y:S01]  /*1030*/  FFMA R13, R59.reuse, R71.reuse, R13 ;  /* 0x000000473b0d7223 */ /* 0x0c0fe2000000000d */
[----:B------:R-:W-:Y:S01]  /*1040*/  FFMA R12, R59, R71, R12 ;  /* 0x000000473b0c7223 */ /* 0x000fe2000000000c */
[----:B------:R-:W-:-:S04]  /*1050*/  UIADD3 UR8, UPT, UPT, UR8, 0x4, URZ ;  /* 0x0000000408087890 */ /* 0x000fc8000fffe0ff */
[----:B------:R-:W-:Y:S01]  /*1060*/  UISETP.GE.AND UP1, UPT, UR8, -0x2, UPT ;  /* 0xfffffffe0800788c */ /* 0x000fe2000bf26270 */
[----:B------:R-:W-:Y:S02]  /*1070*/  IADD3 R55, PT, PT, R55, 0x4, RZ ;  /* 0x0000000437377810 */ /* 0x000fe40007ffe0ff */
[----:B------:R-:W-:Y:S02]  /*1080*/  IADD3 R53, PT, PT, R53, -0x4, RZ ;  /* 0xfffffffc35357810 */ /* 0x000fe40007ffe0ff */
[----:B------:R-:W-:Y:S02]  /*1090*/  IADD3 R54, PT, PT, R54, 0x4, RZ ;  /* 0x0000000436367810 */ /* 0x000fe40007ffe0ff */
[----:B------:R-:W-:Y:S01]  /*10a0*/  IADD3 R60, PT, PT, R60, UR13, RZ ;  /* 0x0000000d3c3c7c10 */ /* 0x000fe2000fffe0ff */
[CC--:B--2---:R-:W-:Y:S01]  /*10b0*/  FFMA R33, R24.reuse, R45.reuse, R33 ;  /* 0x0000002d18217223 */ /* 0x0c4fe20000000021 */
[C---:B------:R-:W-:Y:S01]  /*10c0*/  FFMA R32, R24.reuse, R45, R32 ;  /* 0x0000002d18207223 */ /* 0x040fe20000000020 */
[CC--:B------:R-:W-:Y:S01]  /*10d0*/  FFMA R45, R24.reuse, R49.reuse, R5 ;  /* 0x00000031182d7223 */ /* 0x0c0fe20000000005 */
[C---:B------:R-:W-:Y:S01]  /*10e0*/  FFMA R43, R24.reuse, R49, R43 ;  /* 0x00000031182b7223 */ /* 0x040fe2000000002b */
[----:B------:R-:W-:-:S02]  /*10f0*/  FFMA R5, R24, R70, R56 ;  /* 0x0000004618057223 */ /* 0x000fc40000000038 */
[----:B------:R-:W-:Y:S01]  /*1100*/  FFMA R8, R24, R70, R45 ;  /* 0x0000004618087223 */ /* 0x000fe2000000002d */
[----:B------:R-:W-:-:S04]  /*1110*/  DEPBAR.LE SB5, 0x1 ;  /* 0x0000d0400000791a */ /* 0x000fc80000000000 */
[----:B------:R-:W-:Y:S02]  /*1120*/  PRMT R45, R39, 0x9910, RZ ;  /* 0x00009910272d7816 */ /* 0x000fe400000000ff */
[C---:B------:R-:W-:Y:S02]  /*1130*/  LOP3.LUT R49, R67.reuse, 0xff, RZ, 0xc0, !PT ;  /* 0x000000ff43317812 */ /* 0x040fe400078ec0ff */
[----:B------:R-:W-:Y:S02]  /*1140*/  PRMT R56, R67, 0x9910, RZ ;  /* 0x0000991043387816 */ /* 0x000fe400000000ff */
[----:B------:R-:W-:Y:S01]  /*1150*/  PRMT R67, R38, 0x9910, RZ ;  /* 0x0000991026437816 */ /* 0x000fe200000000ff */
[C---:B------:R-:W-:Y:S01]  /*1160*/  FFMA R64, R24.reuse, R66, R64 ;  /* 0x0000004218407223 */ /* 0x040fe20000000040 */
[----:B------:R-:W-:Y:S02]  /*1170*/  IMAD R57, R45, R45, RZ ;  /* 0x0000002d2d397224 */ /* 0x000fe400078e02ff */
[----:B------:R-:W-:Y:S01]  /*1180*/  FFMA R70, R59, R70, R43 ;  /* 0x000000463b467223 */ /* 0x000fe2000000002b */
[----:B------:R-:W-:Y:S01]  /*1190*/  FFMA R66, R24, R66, R63 ;  /* 0x0000004218427223 */ /* 0x000fe2000000003f */
[----:B------:R-:W-:Y:S01]  /*11a0*/  LOP3.LUT R43, R39, 0xff, RZ, 0xc0, !PT ;  /* 0x000000ff272b7812 */ /* 0x000fe200078ec0ff */
[----:B------:R-:W-:Y:S01]  /*11b0*/  IMAD R56, R56, R56, RZ ;  /* 0x0000003838387224 */ /* 0x000fe200078e02ff */
[----:B------:R-:W-:Y:S01]  /*11c0*/  LOP3.LUT R63, R38, 0xff, RZ, 0xc0, !PT ;  /* 0x000000ff263f7812 */ /* 0x000fe200078ec0ff */
[----:B------:R-:W-:Y:S01]  /*11d0*/  IMAD R67, R67, R67, RZ ;  /* 0x0000004343437224 */ /* 0x000fe200078e02ff */
[----:B------:R-:W-:Y:S01]  /*11e0*/  LOP3.LUT R57, R57, 0xff, RZ, 0xc0, !PT ;  /* 0x000000ff39397812 */ /* 0x000fe200078ec0ff */
[----:B------:R0:W-:Y:S08]  /*11f0*/  I2F.U16 R39, R49 ;  /* 0x0000003100277306 */ /* 0x0001f00000101000 */
[----:B------:R1:W-:Y:S01]  /*1200*/  I2F.U16 R45, R63 ;  /* 0x0000003f002d7306 */ /* 0x0003e20000101000 */
[----:B0-----:R-:W-:-:S07]  /*1210*/  LOP3.LUT R49, R56, 0xff, RZ, 0xc0, !PT ;  /* 0x000000ff38317812 */ /* 0x001fce00078ec0ff */
[----:B------:R-:W3:Y:S01]  /*1220*/  I2F.U16 R43, R43 ;  /* 0x0000002b002b7306 */ /* 0x000ee20000101000 */
[----:B-1----:R-:W-:-:S07]  /*1230*/  LOP3.LUT R63, R67, 0xff, RZ, 0xc0, !PT ;  /* 0x000000ff433f7812 */ /* 0x002fce00078ec0ff */
[----:B------:R0:W1:Y:S08]  /*1240*/  I2F.U16 R38, R57 ;  /* 0x0000003900267306 */ /* 0x0000700000101000 */
[----:B------:R-:W2:Y:S08]  /*1250*/  I2F.U16 R49, R49 ;  /* 0x0000003100317306 */ /* 0x000eb00000101000 */
[----:B------:R-:W2:Y:S01]  /*1260*/  I2F.U16 R63, R63 ;  /* 0x0000003f003f7306 */ /* 0x000ea20000101000 */
[----:B0-----:R-:W-:Y:S01]  /*1270*/  FADD R57, R2, R59 ;  /* 0x0000003b02397221 */ /* 0x001fe20000000000 */
[-C--:B---3--:R-:W-:Y:S01]  /*1280*/  FFMA R36, R37, R43.reuse, R36 ;  /* 0x0000002b25247223 */ /* 0x088fe20000000024 */
[----:B----4-:R-:W-:Y:S01]  /*1290*/  FFMA R2, R61, R43, R48 ;  /* 0x0000002b3d027223 */ /* 0x010fe20000000030 */
[-C--:B-1----:R-:W-:Y:S01]  /*12a0*/  FFMA R48, R37, R38.reuse, R58 ;  /* 0x0000002625307223 */ /* 0x082fe2000000003a */
[CC--:B------:R-:W-:Y:S01]  /*12b0*/  FFMA R11, R24.reuse, R71.reuse, R11 ;  /* 0x00000047180b7223 */ /* 0x0c0fe2000000000b */
[C---:B------:R-:W-:Y:S01]  /*12c0*/  FFMA R10, R24.reuse, R71, R10 ;  /* 0x00000047180a7223 */ /* 0x040fe2000000000a */
[--C-:B------:R-:W-:Y:S01]  /*12d0*/  FADD R9, R9, R24.reuse ;  /* 0x0000001809097221 */ /* 0x100fe20000000000 */
[----:B------:R-:W-:Y:S01]  /*12e0*/  FADD R15, R15, R24 ;  /* 0x000000180f0f7221 */ /* 0x000fe20000000000 */
[CC--:B------:R-:W-:Y:S01]  /*12f0*/  FFMA R65, R24.reuse, R73.reuse, R65 ;  /* 0x0000004918417223 */ /* 0x0c0fe20000000041 */
[-C--:B------:R-:W-:Y:S01]  /*1300*/  FFMA R62, R61, R38.reuse, R62 ;  /* 0x000000263d3e7223 */ /* 0x080fe2000000003e */
[----:B------:R-:W-:Y:S01]  /*1310*/  FFMA R24, R24, R73, R64 ;  /* 0x0000004918187223 */ /* 0x000fe20000000040 */
[----:B------:R-:W-:Y:S01]  /*1320*/  FADD R56, R3, R59 ;  /* 0x0000003b03387221 */ /* 0x000fe20000000000 */
[C---:B------:R-:W-:Y:S01]  /*1330*/  FFMA R4, R61.reuse, R43, R4 ;  /* 0x0000002b3d047223 */ /* 0x040fe20000000004 */
[----:B------:R-:W-:Y:S01]  /*1340*/  FFMA R64, R61, R45, R36 ;  /* 0x0000002d3d407223 */ /* 0x000fe20000000024 */
[--C-:B------:R-:W-:Y:S01]  /*1350*/  FADD R29, R29, R61.reuse ;  /* 0x0000003d1d1d7221 */ /* 0x100fe20000000000 */
[----:B------:R-:W-:Y:S01]  /*1360*/  FADD R28, R28, R61 ;  /* 0x0000003d1c1c7221 */ /* 0x000fe20000000000 */
[CC--:B------:R-:W-:Y:S01]  /*1370*/  FFMA R51, R61.reuse, R39.reuse, R51 ;  /* 0x000000273d337223 */ /* 0x0c0fe20000000033 */
[C---:B------:R-:W-:Y:S01]  /*1380*/  FFMA R50, R61.reuse, R39, R50 ;  /* 0x000000273d327223 */ /* 0x040fe20000000032 */
[CC--:B--2---:R-:W-:Y:S01]  /*1390*/  FFMA R27, R61.reuse, R49.reuse, R27 ;  /* 0x000000313d1b7223 */ /* 0x0c4fe2000000001b */
[C---:B------:R-:W-:Y:S01]  /*13a0*/  FFMA R26, R61.reuse, R49, R26 ;  /* 0x000000313d1a7223 */ /* 0x040fe2000000001a */
[C---:B------:R-:W-:Y:S01]  /*13b0*/  FFMA R36, R61.reuse, R45, R2 ;  /* 0x0000002d3d247223 */ /* 0x040fe20000000002 */
[C---:B------:R-:W-:Y:S01]  /*13c0*/  FFMA R69, R61.reuse, R38, R69 ;  /* 0x000000263d457223 */ /* 0x040fe20000000045 */
[-C--:B------:R-:W-:Y:S01]  /*13d0*/  FFMA R48, R61, R63.reuse, R48 ;  /* 0x0000003f3d307223 */ /* 0x080fe20000000030 */
[----:B-----5:R-:W-:Y:S01]  /*13e0*/  LOP3.LUT R3, R41, 0xff, RZ, 0xc0, !PT ;  /* 0x000000ff29037812 */ /* 0x020fe200078ec0ff */
[----:B------:R-:W-:Y:S01]  /*13f0*/  FFMA R61, R61, R63, R62 ;  /* 0x0000003f3d3d7223 */ /* 0x000fe2000000003e */
[----:B------:R-:W-:Y:S01]  /*1400*/  PRMT R41, R41, 0x9910, RZ ;  /* 0x0000991029297816 */ /* 0x000fe200000000ff */
[----:B------:R-:W-:Y:S01]  /*1410*/  FFMA R62, R44, R43, R25 ;  /* 0x0000002b2c3e7223 */ /* 0x000fe20000000019 */
[----:B------:R-:W-:Y:S01]  /*1420*/  LOP3.LUT R2, R68, 0xff, RZ, 0xc0, !PT ;  /* 0x000000ff44027812 */ /* 0x000fe200078ec0ff */
[----:B------:R-:W-:Y:S01]  /*1430*/  FFMA R25, R44, R45, R4 ;  /* 0x0000002d2c197223 */ /* 0x000fe20000000004 */
[----:B------:R-:W-:Y:S01]  /*1440*/  PRMT R68, R68, 0x9910, RZ ;  /* 0x0000991044447816 */ /* 0x000fe200000000ff */
[----:B------:R-:W-:Y:S01]  /*1450*/  FFMA R58, R44, R43, R5 ;  /* 0x0000002b2c3a7223 */ /* 0x000fe20000000005 */
[----:B------:R-:W-:Y:S01]  /*1460*/  LOP3.LUT R4, R40, 0xff, RZ, 0xc0, !PT ;  /* 0x000000ff28047812 */ /* 0x000fe200078ec0ff */
[-C--:B------:R-:W-:Y:S01]  /*1470*/  FFMA R47, R44, R39.reuse, R47 ;  /* 0x000000272c2f7223 */ /* 0x080fe2000000002f */
[----:B------:R-:W-:Y:S01]  /*1480*/  PRMT R40, R40, 0x9910, RZ ;  /* 0x0000991028287816 */ /* 0x000fe200000000ff */
[-C--:B------:R-:W-:Y:S01]  /*1490*/  FFMA R46, R44, R39.reuse, R46 ;  /* 0x000000272c2e7223 */ /* 0x080fe2000000002e */
[CC--:B------:R-:W-:Y:S01]  /*14a0*/  FFMA R35, R37.reuse, R39.reuse, R35 ;  /* 0x0000002725237223 */ /* 0x0c0fe20000000023 */
[-C--:B------:R-:W-:Y:S01]  /*14b0*/  FFMA R34, R37, R39.reuse, R34 ;  /* 0x0000002725227223 */ /* 0x080fe20000000022 */
[CC--:B------:R-:W-:Y:S01]  /*14c0*/  FFMA R33, R72.reuse, R39.reuse, R33 ;  /* 0x0000002748217223 */ /* 0x0c0fe20000000021 */
[C---:B------:R-:W-:Y:S01]  /*14d0*/  FFMA R32, R72.reuse, R39, R32 ;  /* 0x0000002748207223 */ /* 0x040fe20000000020 */
[----:B------:R-:W-:Y:S01]  /*14e0*/  IMAD R41, R41, R41, RZ ;  /* 0x0000002929297224 */ /* 0x000fe200078e02ff */
[----:B------:R-:W-:Y:S01]  /*14f0*/  MOV R39, R68 ;  /* 0x0000004400277202 */ /* 0x000fe20000000f00 */
[CC--:B------:R-:W-:Y:S01]  /*1500*/  FFMA R8, R72.reuse, R43.reuse, R8 ;  /* 0x0000002b48087223 */ /* 0x0c0fe20000000008 */
[C---:B------:R-:W-:Y:S01]  /*1510*/  FFMA R70, R72.reuse, R43, R70 ;  /* 0x0000002b48467223 */ /* 0x040fe20000000046 */
[----:B------:R-:W-:Y:S01]  /*1520*/  FFMA R59, R59, R73, R66 ;  /* 0x000000493b3b7223 */ /* 0x000fe20000000042 */
[----:B------:R-:W-:Y:S01]  /*1530*/  FFMA R43, R72, R45, R58 ;  /* 0x0000002d482b7223 */ /* 0x000fe2000000003a */
[CC--:B------:R-:W-:Y:S01]  /*1540*/  FFMA R21, R44.reuse, R49.reuse, R21 ;  /* 0x000000312c157223 */ /* 0x0c0fe20000000015 */
[-C--:B------:R-:W-:Y:S01]  /*1550*/  FFMA R20, R44, R49.reuse, R20 ;  /* 0x000000312c147223 */ /* 0x080fe20000000014 */
[CC--:B------:R-:W-:Y:S01]  /*1560*/  FFMA R13, R37.reuse, R49.reuse, R13 ;  /* 0x00000031250d7223 */ /* 0x0c0fe2000000000d */
[-C--:B------:R-:W-:Y:S01]  /*1570*/  FFMA R12, R37, R49.reuse, R12 ;  /* 0x00000031250c7223 */ /* 0x080fe2000000000c */
[CC--:B------:R-:W-:Y:S01]  /*1580*/  FFMA R11, R72.reuse, R49.reuse, R11 ;  /* 0x00000031480b7223 */ /* 0x0c0fe2000000000b */
[----:B------:R-:W-:Y:S01]  /*1590*/  FFMA R10, R72, R49, R10 ;  /* 0x00000031480a7223 */ /* 0x000fe2000000000a */
[----:B------:R-:W-:Y:S01]  /*15a0*/  IMAD R58, R40, R40, RZ ;  /* 0x00000028283a7224 */ /* 0x000fe200078e02ff */
[----:B------:R-:W-:Y:S01]  /*15b0*/  LOP3.LUT R49, R41, 0xff, RZ, 0xc0, !PT ;  /* 0x000000ff29317812 */ /* 0x000fe200078ec0ff */
[CC--:B------:R-:W-:Y:S01]  /*15c0*/  FFMA R66, R44.reuse, R38.reuse, R7 ;  /* 0x000000262c427223 */ /* 0x0c0fe20000000007 */
[----:B------:R-:W-:Y:S01]  /*15d0*/  FFMA R65, R44, R38, R65 ;  /* 0x000000262c417223 */ /* 0x000fe20000000041 */
[----:B------:R-:W-:-:S02]  /*15e0*/  IMAD R39, R39, R39, RZ ;  /* 0x0000002727277224 */ /* 0x000fc400078e02ff */
[CC--:B------:R-:W-:Y:S01]  /*15f0*/  FFMA R24, R72.reuse, R38.reuse, R24 ;  /* 0x0000002648187223 */ /* 0x0c0fe20000000018 */
[----:B------:R-:W-:Y:S01]  /*1600*/  FFMA R38, R72, R38, R59 ;  /* 0x0000002648267223 */ /* 0x000fe2000000003b */
[----:B------:R-:W0:Y:S01]  /*1610*/  I2F.U16 R3, R3 ;  /* 0x0000000300037306 */ /* 0x000e220000101000 */
[----:B------:R-:W-:Y:S01]  /*1620*/  FADD R41, R9, R72 ;  /* 0x0000004809297221 */ /* 0x000fe20000000000 */
[----:B------:R-:W-:Y:S01]  /*1630*/  LOP3.LUT R58, R58, 0xff, RZ, 0xc0, !PT ;  /* 0x000000ff3a3a7812 */ /* 0x000fe200078ec0ff */
[--C-:B------:R-:W-:Y:S01]  /*1640*/  FADD R23, R23, R44.reuse ;  /* 0x0000002c17177221 */ /* 0x100fe20000000000 */
[----:B------:R-:W-:Y:S01]  /*1650*/  FADD R22, R22, R44 ;  /* 0x0000002c16167221 */ /* 0x000fe20000000000 */
[C---:B------:R-:W-:Y:S01]  /*1660*/  FFMA R7, R44.reuse, R45, R62 ;  /* 0x0000002d2c077223 */ /* 0x040fe2000000003e */
[----:B------:R-:W-:Y:S01]  /*1670*/  FFMA R5, R44, R63, R66 ;  /* 0x0000003f2c057223 */ /* 0x000fe20000000042 */
[C---:B------:R-:W-:Y:S01]  /*1680*/  FFMA R8, R72.reuse, R45, R8 ;  /* 0x0000002d48087223 */ /* 0x040fe20000000008 */
[----:B------:R-:W1:Y:S01]  /*1690*/  I2F.U16 R9, R49 ;  /* 0x0000003100097306 */ /* 0x000e620000101000 */
[----:B------:R-:W-:Y:S01]  /*16a0*/  FADD R40, R15, R72 ;  /* 0x000000480f287221 */ /* 0x000fe20000000000 */
[-C--:B------:R-:W-:Y:S01]  /*16b0*/  FFMA R65, R72, R63.reuse, R65 ;  /* 0x0000003f48417223 */ /* 0x080fe20000000041 */
[-C--:B------:R-:W-:Y:S01]  /*16c0*/  FFMA R44, R44, R63.reuse, R69 ;  /* 0x0000003f2c2c7223 */ /* 0x080fe20000000045 */
[----:B------:R-:W-:Y:S01]  /*16d0*/  LOP3.LUT R39, R39, 0xff, RZ, 0xc0, !PT ;  /* 0x000000ff27277812 */ /* 0x000fe200078ec0ff */
[-C--:B------:R-:W-:Y:S01]  /*16e0*/  FFMA R72, R72, R63.reuse, R24 ;  /* 0x0000003f48487223 */ /* 0x080fe20000000018 */
[----:B------:R-:W-:-:S02]  /*16f0*/  FFMA R63, R37, R63, R38 ;  /* 0x0000003f253f7223 */ /* 0x000fc40000000026 */
[----:B------:R-:W2:Y:S08]  /*1700*/  I2F.U16 R4, R4 ;  /* 0x0000000400047306 */ /* 0x000eb00000101000 */
[----:B------:R-:W3:Y:S01]  /*1710*/  I2F.U16 R38, R58 ;  /* 0x0000003a00267306 */ /* 0x000ee20000101000 */
[----:B------:R-:W-:-:S07]  /*1720*/  FFMA R31, R37, R45, R31 ;  /* 0x0000002d251f7223 */ /* 0x000fce000000001f */
[----:B------:R-:W4:Y:S01]  /*1730*/  I2F.U16 R2, R2 ;  /* 0x0000000200027306 */ /* 0x000f220000101000 */
[----:B0-----:R-:W-:-:S07]  /*1740*/  FFMA R15, R30, R3, R36 ;  /* 0x000000031e0f7223 */ /* 0x001fce0000000024 */
[----:B------:R-:W0:Y:S01]  /*1750*/  I2F.U16 R39, R39 ;  /* 0x0000002700277306 */ /* 0x000e220000101000 */
[----:B-1----:R-:W-:Y:S01]  /*1760*/  FFMA R5, R14, R9, R5 ;  /* 0x000000090e057223 */ /* 0x002fe20000000005 */
[----:B------:R-:W-:Y:S01]  /*1770*/  FFMA R45, R37, R45, R70 ;  /* 0x0000002d252d7223 */ /* 0x000fe20000000046 */
[----:B------:R-:W-:Y:S01]  /*1780*/  FFMA R59, R30, R3, R25 ;  /* 0x000000031e3b7223 */ /* 0x000fe20000000019 */
[----:B------:R-:W-:Y:S01]  /*1790*/  FFMA R25, R0, R9, R48 ;  /* 0x0000000900197223 */ /* 0x000fe20000000030 */
[----:B--2---:R-:W-:Y:S01]  /*17a0*/  FFMA R48, R30, R4, R15 ;  /* 0x000000041e307223 */ /* 0x004fe2000000000f */
[----:B------:R-:W-:Y:S01]  /*17b0*/  FFMA R49, R0, R3, R64 ;  /* 0x0000000300317223 */ /* 0x000fe20000000040 */
[----:B------:R-:W-:Y:S01]  /*17c0*/  FFMA R61, R30, R9, R61 ;  /* 0x000000091e3d7223 */ /* 0x000fe2000000003d */
[CC--:B------:R-:W-:Y:S01]  /*17d0*/  FFMA R7, R14.reuse, R3.reuse, R7 ;  /* 0x000000030e077223 */ /* 0x0c0fe20000000007 */
[C---:B---3--:R-:W-:Y:S01]  /*17e0*/  FFMA R15, R14.reuse, R38, R5 ;  /* 0x000000260e0f7223 */ /* 0x048fe20000000005 */
[C---:B------:R-:W-:Y:S01]  /*17f0*/  FFMA R43, R14.reuse, R3, R43 ;  /* 0x000000030e2b7223 */ /* 0x040fe2000000002b */
[----:B------:R-:W-:Y:S01]  /*1800*/  FFMA R65, R14, R9, R65 ;  /* 0x000000090e417223 */ /* 0x000fe20000000041 */
[CC--:B------:R-:W-:Y:S01]  /*1810*/  FFMA R5, R6.reuse, R3.reuse, R8 ;  /* 0x0000000306057223 */ /* 0x0c0fe20000000008 */
[C---:B------:R-:W-:Y:S01]  /*1820*/  FFMA R45, R6.reuse, R3, R45 ;  /* 0x00000003062d7223 */ /* 0x040fe2000000002d */
[----:B------:R-:W-:Y:S01]  /*1830*/  FFMA R3, R6, R9, R72 ;  /* 0x0000000906037223 */ /* 0x000fe20000000048 */
[--C-:B------:R-:W-:Y:S01]  /*1840*/  FADD R56, R56, R37.reuse ;  /* 0x0000002538387221 */ /* 0x100fe20000000000 */
[----:B------:R-:W-:Y:S01]  /*1850*/  FADD R57, R57, R37 ;  /* 0x0000002539397221 */ /* 0x000fe20000000000 */
[--C-:B------:R-:W-:Y:S01]  /*1860*/  FADD R29, R29, R30.reuse ;  /* 0x0000001e1d1d7221 */ /* 0x100fe20000000000 */
[----:B------:R-:W-:Y:S01]  /*1870*/  FADD R28, R28, R30 ;  /* 0x0000001e1c1c7221 */ /* 0x000fe20000000000 */
[CC--:B----4-:R-:W-:Y:S01]  /*1880*/  FFMA R51, R30.reuse, R2.reuse, R51 ;  /* 0x000000021e337223 */ /* 0x0d0fe20000000033 */
[C---:B------:R-:W-:Y:S01]  /*1890*/  FFMA R50, R30.reuse, R2, R50 ;  /* 0x000000021e327223 */ /* 0x040fe20000000032 */
[CC--:B0-----:R-:W-:Y:S01]  /*18a0*/  FFMA R27, R30.reuse, R39.reuse, R27 ;  /* 0x000000271e1b7223 */ /* 0x0c1fe2000000001b */
[C---:B------:R-:W-:Y:S01]  /*18b0*/  FFMA R26, R30.reuse, R39, R26 ;  /* 0x000000271e1a7223 */ /* 0x040fe2000000001a */
[C---:B------:R-:W-:Y:S01]  /*18c0*/  FFMA R49, R30.reuse, R4, R49 ;  /* 0x000000041e317223 */ /* 0x040fe20000000031 */
[CC--:B------:R-:W-:Y:S01]  /*18d0*/  FFMA R67, R30.reuse, R9.reuse, R44 ;  /* 0x000000091e437223 */ /* 0x0c0fe2000000002c */
[CC--:B------:R-:W-:Y:S01]  /*18e0*/  FFMA R25, R30.reuse, R38.reuse, R25 ;  /* 0x000000261e197223 */ /* 0x0c0fe20000000019 */
[----:B------:R-:W-:Y:S01]  /*18f0*/  FFMA R24, R30, R38, R61 ;  /* 0x000000261e187223 */ /* 0x000fe2000000003d */
[----:B------:R-:W-:Y:S01]  /*1900*/  FFMA R37, R14, R4, R7 ;  /* 0x000000040e257223 */ /* 0x000fe20000000007 */
[C---:B------:R-:W-:Y:S01]  /*1910*/  FFMA R63, R6.reuse, R9, R63 ;  /* 0x00000009063f7223 */ /* 0x040fe2000000003f */
[CC--:B------:R-:W-:Y:S01]  /*1920*/  FFMA R33, R6.reuse, R2.reuse, R33 ;  /* 0x0000000206217223 */ /* 0x0c0fe20000000021 */
[C---:B------:R-:W-:Y:S01]  /*1930*/  FFMA R32, R6.reuse, R2, R32 ;  /* 0x0000000206207223 */ /* 0x040fe20000000020 */
[CC--:B------:R-:W-:Y:S01]  /*1940*/  FFMA R11, R6.reuse, R39.reuse, R11 ;  /* 0x00000027060b7223 */ /* 0x0c0fe2000000000b */
[CC--:B------:R-:W-:Y:S01]  /*1950*/  FFMA R10, R6.reuse, R39.reuse, R10 ;  /* 0x00000027060a7223 */ /* 0x0c0fe2000000000a */
[CC--:B------:R-:W-:Y:S01]  /*1960*/  FFMA R30, R6.reuse, R4.reuse, R43 ;  /* 0x00000004061e7223 */ /* 0x0c0fe2000000002b */
[----:B------:R-:W-:Y:S01]  /*1970*/  FFMA R5, R6, R4, R5 ;  /* 0x0000000406057223 */ /* 0x000fe20000000005 */
[--C-:B------:R-:W-:Y:S01]  /*1980*/  FADD R9, R41, R6.reuse ;  /* 0x0000000629097221 */ /* 0x100fe20000000000 */
[----:B------:R-:W-:Y:S01]  /*1990*/  FADD R8, R40, R6 ;  /* 0x0000000628087221 */ /* 0x000fe20000000000 */
[----:B------:R-:W-:Y:S01]  /*19a0*/  FFMA R7, R6, R38, R65 ;  /* 0x0000002606077223 */ /* 0x000fe20000000041 */
[CC--:B------:R-:W-:Y:S01]  /*19b0*/  FFMA R47, R14.reuse, R2.reuse, R47 ;  /* 0x000000020e2f7223 */ /* 0x0c0fe2000000002f */
[C---:B------:R-:W-:Y:S01]  /*19c0*/  FFMA R46, R14.reuse, R2, R46 ;  /* 0x000000020e2e7223 */ /* 0x040fe2000000002e */
[----:B------:R-:W-:Y:S01]  /*19d0*/  FFMA R36, R14, R4, R59 ;  /* 0x000000040e247223 */ /* 0x000fe2000000003b */
[CC--:B------:R-:W-:Y:S01]  /*19e0*/  FFMA R35, R0.reuse, R2.reuse, R35 ;  /* 0x0000000200237223 */ /* 0x0c0fe20000000023 */
[C---:B------:R-:W-:Y:S01]  /*19f0*/  FFMA R34, R0.reuse, R2, R34 ;  /* 0x0000000200227223 */ /* 0x040fe20000000022 */
[----:B------:R-:W-:Y:S01]  /*1a00*/  FFMA R31, R0, R4, R31 ;  /* 0x00000004001f7223 */ /* 0x000fe2000000001f */
[----:B------:R-:W-:Y:S01]  /*1a10*/  FFMA R6, R6, R38, R3 ;  /* 0x0000002606067223 */ /* 0x000fe20000000003 */
[--C-:B------:R-:W-:Y:S01]  /*1a20*/  FADD R23, R23, R14.reuse ;  /* 0x0000000e17177221 */ /* 0x100fe20000000000 */
[----:B------:R-:W-:Y:S01]  /*1a30*/  FADD R22, R22, R14 ;  /* 0x0000000e16167221 */ /* 0x000fe20000000000 */
[CC--:B------:R-:W-:Y:S01]  /*1a40*/  FFMA R21, R14.reuse, R39.reuse, R21 ;  /* 0x000000270e157223 */ /* 0x0c0fe20000000015 */
[-C--:B------:R-:W-:Y:S01]  /*1a50*/  FFMA R20, R14, R39.reuse, R20 ;  /* 0x000000270e147223 */ /* 0x080fe20000000014 */
[CC--:B------:R-:W-:Y:S01]  /*1a60*/  FFMA R13, R0.reuse, R39.reuse, R13 ;  /* 0x00000027000d7223 */ /* 0x0c0fe2000000000d */
[C---:B------:R-:W-:Y:S01]  /*1a70*/  FFMA R12, R0.reuse, R39, R12 ;  /* 0x00000027000c7223 */ /* 0x040fe2000000000c */
[----:B------:R-:W-:Y:S01]  /*1a80*/  FFMA R4, R0, R4, R45 ;  /* 0x0000000400047223 */ /* 0x000fe2000000002d */
[--C-:B------:R-:W-:Y:S01]  /*1a90*/  FADD R3, R56, R0.reuse ;  /* 0x0000000038037221 */ /* 0x100fe20000000000 */
[----:B------:R-:W-:Y:S01]  /*1aa0*/  FADD R2, R57, R0 ;  /* 0x0000000039027221 */ /* 0x000fe20000000000 */
[-C--:B------:R-:W-:Y:S01]  /*1ab0*/  FFMA R14, R14, R38.reuse, R67 ;  /* 0x000000260e0e7223 */ /* 0x080fe20000000043 */
[----:B------:R-:W-:Y:S01]  /*1ac0*/  FFMA R0, R0, R38, R63 ;  /* 0x0000002600007223 */ /* 0x000fe2000000003f */
[----:B------:R-:W-:Y:S01]  /*1ad0*/  IADD3 R44, PT, PT, R42, -UR13, RZ ;  /* 0x8000000d2a2c7c10 */ /* 0x000fe2000fffe0ff */
[----:B------:R-:W-:Y:S06]  /*1ae0*/  BRA.U !UP1, `(.L_x_3) ;  /* 0xffffffe9095c7547 */ /* 0x000fec000b83ffff */
.L_x_2:
[----:B------:R-:W-:-:S04]  /*1af0*/  UIADD3 UR4, UPT, UPT, -UR8, 0x1, URZ ;  /* 0x0000000108047890 */ /* 0x000fc8000fffe1ff */
[----:B------:R-:W-:-:S09]  /*1b00*/  UISETP.GT.AND UP1, UPT, UR4, 0x1, UPT ;  /* 0x000000010400788c */ /* 0x000fd2000bf24270 */
[----:B------:R-:W-:Y:S05]  /*1b10*/  BRA.U !UP1, `(.L_x_4) ;  /* 0x0000000909e47547 */ /* 0x000fea000b800000 */
[----:B------:R-:W0:Y:S01]  /*1b20*/  LDCU UR4, c[0x0][0x380] ;  /* 0x00007000ff0477ac */ /* 0x000e220008000800 */
[----:B------:R-:W-:Y:S01]  /*1b30*/  IADD3 R38, PT, PT, R55, 0x1, RZ ;  /* 0x0000000137267810 */ /* 0x000fe20007ffe0ff */
[----:B------:R-:W-:Y:S01]  /*1b40*/  HFMA2 R45, -RZ, RZ, -3, 0 ;  /* 0xc2000000ff2d7431 */ /* 0x000fe200000001ff */
[----:B------:R-:W-:Y:S01]  /*1b50*/  I2FP.F32.S32 R40, R55 ;  /* 0x0000003700287245 */ /* 0x000fe20000201400 */
[----:B------:R-:W-:Y:S01]  /*1b60*/  UIADD3 UR5, UPT, UPT, UR12, UR7, URZ ;  /* 0x000000070c057290 */ /* 0x000fe2000fffe0ff */
[----:B------:R-:W-:-:S05]  /*1b70*/  I2FP.F32.S32 R38, R38 ;  /* 0x0000002600267245 */ /* 0x000fca0000201400 */
[----:B------:R-:W-:Y:S01]  /*1b80*/  I2FP.F32.S32 R41, UR5 ;  /* 0x0000000500297c45 */ /* 0x000fe20008201400 */
[----:B------:R-:W-:-:S03]  /*1b90*/  UMOV UR5, URZ ;  /* 0x000000ff00057c82 */ /* 0x000fc60008000000 */
[----:B------:R-:W-:Y:S02]  /*1ba0*/  MOV R39, R41 ;  /* 0x0000002900277202 */ /* 0x000fe40000000f00 */
[----:B0-----:R-:W5:Y:S04]  /*1bb0*/  TEX.LL R70, R40, R40, R45, UR4, 2D, 0x7 ;  /* 0x28ff042d28287f60 */ /* 0x001f6800089e0746 */
[----:B------:R0:W5:Y:S01]  /*1bc0*/  TEX.LL R64, R38, R38, R45, UR4, 2D, 0x7 ;  /* 0x28ff042d26267f60 */ /* 0x00016200089e0740 */
[----:B------:R-:W1:Y:S02]  /*1bd0*/  LDC.64 R62, c[0x0][0x390] ;  /* 0x0000e400ff3e7b82 */ /* 0x000e640000000a00 */
[----:B-1----:R-:W-:-:S04]  /*1be0*/  IMAD.WIDE R42, R44, 0x4, R62 ;  /* 0x000000042c2a7825 */ /* 0x002fc800078e023e */
[--C-:B------:R-:W-:Y:S01]  /*1bf0*/  IMAD.WIDE R58, R54, 0x4, R62.reuse ;  /* 0x00000004363a7825 */ /* 0x100fe200078e023e */
[----:B------:R1:W2:Y:S05]  /*1c00*/  LDG.E R67, desc[UR36][R42.64] ;  /* 0x000000242a437981 */ /* 0x0002aa000c1e1900 */
[----:B------:R-:W3:Y:S01]  /*1c10*/  LDG.E R58, desc[UR36][R58.64] ;  /* 0x000000243a3a7981 */ /* 0x000ee2000c1e1900 */
[----:B-1----:R-:W-:-:S05]  /*1c20*/  IMAD.WIDE R42, R53, 0x4, R62 ;  /* 0x00000004352a7825 */ /* 0x002fca00078e023e */
[----:B------:R1:W4:Y:S02]  /*1c30*/  LDG.E R66, desc[UR36][R42.64] ;  /* 0x000000242a427981 */ /* 0x000324000c1e1900 */
[----:B-1----:R-:W-:-:S05]  /*1c40*/  IMAD.WIDE R42, R60, 0x4, R62 ;  /* 0x000000043c2a7825 */ /* 0x002fca00078e023e */
[----:B------:R1:W4:Y:S01]  /*1c50*/  LDG.E R59, desc[UR36][R42.64] ;  /* 0x000000242a3b7981 */ /* 0x000322000c1e1900 */
[----:B0-----:R-:W-:Y:S02]  /*1c60*/  IADD3 R45, PT, PT, R54, 0x1, RZ ;  /* 0x00000001362d7810 */ /* 0x001fe40007ffe0ff */
[----:B------:R-:W-:Y:S02]  /*1c70*/  IADD3 R69, PT, PT, R53, -0x1, RZ ;  /* 0xffffffff35457810 */ /* 0x000fe40007ffe0ff */
[----:B-1----:R-:W-:Y:S01]  /*1c80*/  IADD3 R42, PT, PT, R44, -UR13, RZ ;  /* 0x8000000d2c2a7c10 */ /* 0x002fe2000fffe0ff */
[----:B------:R-:W-:-:S04]  /*1c90*/  IMAD.WIDE R44, R45, 0x4, R62 ;  /* 0x000000042d2c7825 */ /* 0x000fc800078e023e */
[--C-:B------:R-:W-:Y:S01]  /*1ca0*/  IMAD.WIDE R56, R42, 0x4, R62.reuse ;  /* 0x000000042a387825 */ /* 0x100fe200078e023e */
[----:B------:R-:W-:Y:S01]  /*1cb0*/  IADD3 R43, PT, PT, R60, UR13, RZ ;  /* 0x0000000d3c2b7c10 */ /* 0x000fe2000fffe0ff */
[----:B------:R-:W4:Y:S02]  /*1cc0*/  LDG.E R44, desc[UR36][R44.64] ;  /* 0x000000242c2c7981 */ /* 0x000f24000c1e1900 */
[--C-:B------:R-:W-:Y:S02]  /*1cd0*/  IMAD.WIDE R68, R69, 0x4, R62.reuse ;  /* 0x0000000445447825 */ /* 0x100fe400078e023e */
[----:B------:R-:W4:Y:S02]  /*1ce0*/  LDG.E R57, desc[UR36][R56.64] ;  /* 0x0000002438397981 */ /* 0x000f24000c1e1900 */
[----:B------:R-:W-:-:S05]  /*1cf0*/  IMAD.WIDE R62, R43, 0x4, R62 ;  /* 0x000000042b3e7825 */ /* 0x000fca00078e023e */
[----:B------:R-:W4:Y:S04]  /*1d00*/  LDG.E R45, desc[UR36][R62.64] ;  /* 0x000000243e2d7981 */ /* 0x000f28000c1e1900 */
[----:B------:R0:W4:Y:S01]  /*1d10*/  LDG.E R56, desc[UR36][R68.64] ;  /* 0x0000002444387981 */ /* 0x000122000c1e1900 */
[----:B------:R-:W-:Y:S02]  /*1d20*/  IADD3 R55, PT, PT, R55, 0x2, RZ ;  /* 0x0000000237377810 */ /* 0x000fe40007ffe0ff */
[----:B------:R-:W-:Y:S02]  /*1d30*/  IADD3 R53, PT, PT, R53, -0x2, RZ ;  /* 0xfffffffe35357810 */ /* 0x000fe40007ffe0ff */
[----:B------:R-:W-:Y:S01]  /*1d40*/  IADD3 R54, PT, PT, R54, 0x2, RZ ;  /* 0x0000000236367810 */ /* 0x000fe20007ffe0ff */
[----:B------:R-:W-:-:S02]  /*1d50*/  UPLOP3.LUT UP0, UPT, UPT, UPT, UPT, 0x40, 0x4 ;  /* 0x000000000004789c */ /* 0x000fc40003f0e870 */
[----:B------:R-:W-:Y:S01]  /*1d60*/  UIADD3 UR8, UPT, UPT, UR8, 0x2, URZ ;  /* 0x0000000208087890 */ /* 0x000fe2000fffe0ff */
[----:B------:R-:W-:-:S04]  /*1d70*/  DEPBAR.LE SB5, 0x1 ;  /* 0x0000d0400000791a */ /* 0x000fc80000000000 */
[----:B------:R-:W-:Y:S02]  /*1d80*/  PRMT R60, R70, 0x9910, RZ ;  /* 0x00009910463c7816 */ /* 0x000fe400000000ff */
[C---:B0-----:R-:W-:Y:S02]  /*1d90*/  PRMT R68, R40.reuse, 0x9910, RZ ;  /* 0x0000991028447816 */ /* 0x041fe400000000ff */
[C---:B------:R-:W-:Y:S02]  /*1da0*/  LOP3.LUT R65, R41.reuse, 0xff, RZ, 0xc0, !PT ;  /* 0x000000ff29417812 */ /* 0x040fe400078ec0ff */
[----:B------:R-:W-:Y:S02]  /*1db0*/  PRMT R41, R41, 0x9910, RZ ;  /* 0x0000991029297816 */ /* 0x000fe400000000ff */
[----:B------:R-:W-:Y:S02]  /*1dc0*/  LOP3.LUT R61, R40, 0xff, RZ, 0xc0, !PT ;  /* 0x000000ff283d7812 */ /* 0x000fe400078ec0ff */
[----:B------:R-:W-:-:S02]  /*1dd0*/  MOV R40, R60 ;  /* 0x0000003c00287202 */ /* 0x000fc40000000f00 */
[----:B------:R-:W-:Y:S01]  /*1de0*/  MOV R60, R68 ;  /* 0x00000044003c7202 */ /* 0x000fe20000000f00 */
[----:B------:R-:W-:Y:S02]  /*1df0*/  IMAD R41, R41, R41, RZ ;  /* 0x0000002929297224 */ /* 0x000fe400078e02ff */
[----:B------:R-:W-:Y:S02]  /*1e00*/  IMAD R40, R40, R40, RZ ;  /* 0x0000002828287224 */ /* 0x000fe400078e02ff */
[----:B------:R-:W-:Y:S01]  /*1e10*/  IMAD R68, R60, R60, RZ ;  /* 0x0000003c3c447224 */ /* 0x000fe200078e02ff */
[----:B------:R-:W3:Y:S01]  /*1e20*/  I2F.U16 R65, R65 ;  /* 0x0000004100417306 */ /* 0x000ee20000101000 */
[----:B------:R-:W-:Y:S02]  /*1e30*/  LOP3.LUT R41, R41, 0xff, RZ, 0xc0, !PT ;  /* 0x000000ff29297812 */ /* 0x000fe400078ec0ff */
[----:B------:R-:W-:Y:S02]  /*1e40*/  LOP3.LUT R60, R40, 0xff, RZ, 0xc0, !PT ;  /* 0x000000ff283c7812 */ /* 0x000fe400078ec0ff */
[----:B------:R-:W-:-:S02]  /*1e50*/  LOP3.LUT R40, R68, 0xff, RZ, 0xc0, !PT ;  /* 0x000000ff44287812 */ /* 0x000fc400078ec0ff */
[----:B------:R-:W-:Y:S01]  /*1e60*/  LOP3.LUT R70, R70, 0xff, RZ, 0xc0, !PT ;  /* 0x000000ff46467812 */ /* 0x000fe200078ec0ff */
[----:B------:R-:W0:Y:S08]  /*1e70*/  I2F.U16 R61, R61 ;  /* 0x0000003d003d7306 */ /* 0x000e300000101000 */
[----:B------:R-:W1:Y:S08]  /*1e80*/  I2F.U16 R62, R41 ;  /* 0x00000029003e7306 */ /* 0x000e700000101000 */
[----:B------:R2:W4:Y:S01]  /*1e90*/  I2F.U16 R63, R70 ;  /* 0x00000046003f7306 */ /* 0x0005220000101000 */
[----:B---3--:R-:W-:-:S07]  /*1ea0*/  FFMA R68, R58, R65, R49 ;  /* 0x000000413a447223 */ /* 0x008fce0000000031 */
[----:B------:R-:W3:Y:S08]  /*1eb0*/  I2F.U16 R60, R60 ;  /* 0x0000003c003c7306 */ /* 0x000ef00000101000 */
[----:B------:R-:W3:Y:S01]  /*1ec0*/  I2F.U16 R40, R40 ;  /* 0x0000002800287306 */ /* 0x000ee20000101000 */
[CC--:B--2---:R-:W-:Y:S01]  /*1ed0*/  FFMA R70, R67.reuse, R65.reuse, R48 ;  /* 0x0000004143467223 */ /* 0x0c4fe20000000030 */
[C---:B------:R-:W-:Y:S01]  /*1ee0*/  FFMA R48, R67.reuse, R65, R36 ;  /* 0x0000004143307223 */ /* 0x040fe20000000024 */
[C---:B0-----:R-:W-:Y:S01]  /*1ef0*/  FFMA R36, R67.reuse, R61, R68 ;  /* 0x0000003d43247223 */ /* 0x041fe20000000044 */
[-C--:B-1----:R-:W-:Y:S01]  /*1f00*/  FFMA R49, R58, R62.reuse, R25 ;  /* 0x0000003e3a317223 */ /* 0x082fe20000000019 */
[CC--:B------:R-:W-:Y:S01]  /*1f10*/  FFMA R24, R67.reuse, R62.reuse, R24 ;  /* 0x0000003e43187223 */ /* 0x0c0fe20000000018 */
[-C--:B------:R-:W-:Y:S01]  /*1f20*/  FFMA R25, R67, R62.reuse, R14 ;  /* 0x0000003e43197223 */ /* 0x080fe2000000000e */
[C---:B----4-:R-:W-:Y:S01]  /*1f30*/  FFMA R68, R66.reuse, R65, R37 ;  /* 0x0000004142447223 */ /* 0x050fe20000000025 */
[----:B------:R-:W-:Y:S01]  /*1f40*/  FFMA R15, R66, R62, R15 ;  /* 0x0000003e420f7223 */ /* 0x000fe2000000000f */
[--C-:B------:R-:W-:Y:S01]  /*1f50*/  FADD R29, R29, R67.reuse ;  /* 0x000000431d1d7221 */ /* 0x100fe20000000000 */
[----:B------:R-:W-:Y:S01]  /*1f60*/  FADD R28, R28, R67 ;  /* 0x000000431c1c7221 */ /* 0x000fe20000000000 */
[CC--:B------:R-:W-:Y:S01]  /*1f70*/  FFMA R51, R67.reuse, R63.reuse, R51 ;  /* 0x0000003f43337223 */ /* 0x0c0fe20000000033 */
[C---:B------:R-:W-:Y:S01]  /*1f80*/  FFMA R50, R67.reuse, R63, R50 ;  /* 0x0000003f43327223 */ /* 0x040fe20000000032 */
[C---:B------:R-:W-:Y:S01]  /*1f90*/  FFMA R41, R67.reuse, R61, R70 ;  /* 0x0000003d43297223 */ /* 0x040fe20000000046 */
[CC--:B---3--:R-:W-:Y:S01]  /*1fa0*/  FFMA R27, R67.reuse, R60.reuse, R27 ;  /* 0x0000003c431b7223 */ /* 0x0c8fe2000000001b */
[C---:B------:R-:W-:Y:S01]  /*1fb0*/  FFMA R26, R67.reuse, R60, R26 ;  /* 0x0000003c431a7223 */ /* 0x040fe2000000001a */
[CC--:B------:R-:W-:Y:S01]  /*1fc0*/  FFMA R14, R67.reuse, R40.reuse, R49 ;  /* 0x00000028430e7223 */ /* 0x0c0fe20000000031 */
[----:B------:R-:W-:Y:S01]  /*1fd0*/  FFMA R24, R67, R40, R24 ;  /* 0x0000002843187223 */ /* 0x000fe20000000018 */
[--C-:B------:R-:W-:Y:S01]  /*1fe0*/  FADD R23, R23, R66.reuse ;  /* 0x0000004217177221 */ /* 0x100fe20000000000 */
[----:B------:R-:W-:Y:S01]  /*1ff0*/  FADD R22, R22, R66 ;  /* 0x0000004216167221 */ /* 0x000fe20000000000 */
[C---:B------:R-:W-:Y:S01]  /*2000*/  FFMA R67, R66.reuse, R65, R30 ;  /* 0x0000004142437223 */ /* 0x040fe2000000001e */
[CC--:B------:R-:W-:Y:S01]  /*2010*/  FFMA R47, R66.reuse, R63.reuse, R47 ;  /* 0x0000003f422f7223 */ /* 0x0c0fe2000000002f */
[C---:B------:R-:W-:Y:S01]  /*2020*/  FFMA R46, R66.reuse, R63, R46 ;  /* 0x0000003f422e7223 */ /* 0x040fe2000000002e */
[CC--:B------:R-:W-:Y:S01]  /*2030*/  FFMA R37, R66.reuse, R61.reuse, R68 ;  /* 0x0000003d42257223 */ /* 0x0c0fe20000000044 */
[C---:B------:R-:W-:Y:S01]  /*2040*/  FFMA R48, R66.reuse, R61, R48 ;  /* 0x0000003d42307223 */ /* 0x040fe20000000030 */
[C---:B------:R-:W-:Y:S01]  /*2050*/  FFMA R49, R66.reuse, R62, R7 ;  /* 0x0000003e42317223 */ /* 0x040fe20000000007 */
[CC--:B------:R-:W-:Y:S01]  /*2060*/  FFMA R21, R66.reuse, R60.reuse, R21 ;  /* 0x0000003c42157223 */ /* 0x0c0fe20000000015 */
[C---:B------:R-:W-:Y:S01]  /*2070*/  FFMA R20, R66.reuse, R60, R20 ;  /* 0x0000003c42147223 */ /* 0x040fe20000000014 */
[CC--:B------:R-:W-:Y:S01]  /*2080*/  FFMA R15, R66.reuse, R40.reuse, R15 ;  /* 0x00000028420f7223 */ /* 0x0c0fe2000000000f */
[----:B------:R-:W-:Y:S01]  /*2090*/  FFMA R25, R66, R40, R25 ;  /* 0x0000002842197223 */ /* 0x000fe20000000019 */
[CC--:B------:R-:W-:Y:S01]  /*20a0*/  FFMA R66, R59.reuse, R65.reuse, R5 ;  /* 0x000000413b427223 */ /* 0x0c0fe20000000005 */
[----:B------:R-:W-:Y:S01]  /*20b0*/  FFMA R7, R59, R65, R4 ;  /* 0x000000413b077223 */ /* 0x000fe20000000004 */
[----:B-----5:R-:W-:-:S02]  /*20c0*/  LOP3.LUT R5, R39, 0xff, RZ, 0xc0, !PT ;  /* 0x000000ff27057812 */ /* 0x020fc400078ec0ff */
[----:B------:R-:W-:Y:S01]  /*20d0*/  PRMT R65, R39, 0x9910, RZ ;  /* 0x0000991027417816 */ /* 0x000fe200000000ff */
[-C--:B------:R-:W-:Y:S01]  /*20e0*/  FFMA R39, R58, R61.reuse, R31 ;  /* 0x0000003d3a277223 */ /* 0x080fe2000000001f */
[C---:B------:R-:W-:Y:S01]  /*20f0*/  FFMA R31, R59.reuse, R61, R66 ;  /* 0x0000003d3b1f7223 */ /* 0x040fe20000000042 */
[----:B------:R-:W-:Y:S01]  /*2100*/  PRMT R66, R38, 0x9910, RZ ;  /* 0x0000991026427816 */ /* 0x000fe200000000ff */
[CC--:B------:R-:W-:Y:S01]  /*2110*/  FFMA R35, R58.reuse, R63.reuse, R35 ;  /* 0x0000003f3a237223 */ /* 0x0c0fe20000000023 */
[-C--:B------:R-:W-:Y:S01]  /*2120*/  FFMA R34, R58, R63.reuse, R34 ;  /* 0x0000003f3a227223 */ /* 0x080fe20000000022 */
[CC--:B------:R-:W-:Y:S01]  /*2130*/  FFMA R33, R59.reuse, R63.reuse, R33 ;  /* 0x0000003f3b217223 */ /* 0x0c0fe20000000021 */
[C---:B------:R-:W-:Y:S01]  /*2140*/  FFMA R32, R59.reuse, R63, R32 ;  /* 0x0000003f3b207223 */ /* 0x040fe20000000020 */
[----:B------:R-:W-:Y:S01]  /*2150*/  LOP3.LUT R4, R38, 0xff, RZ, 0xc0, !PT ;  /* 0x000000ff26047812 */ /* 0x000fe200078ec0ff */
[CC--:B------:R-:W-:Y:S01]  /*2160*/  FFMA R63, R59.reuse, R61.reuse, R67 ;  /* 0x0000003d3b3f7223 */ /* 0x0c0fe20000000043 */
[----:B------:R-:W-:Y:S01]  /*2170*/  FFMA R7, R58, R61, R7 ;  /* 0x0000003d3a077223 */ /* 0x000fe20000000007 */
[CC--:B------:R-:W-:Y:S01]  /*2180*/  FFMA R38, R59.reuse, R62.reuse, R6 ;  /* 0x0000003e3b267223 */ /* 0x0c0fe20000000006 */
[----:B------:R-:W-:Y:S01]  /*2190*/  FFMA R61, R59, R62, R0 ;  /* 0x0000003e3b3d7223 */ /* 0x000fe20000000000 */
[----:B------:R-:W-:Y:S01]  /*21a0*/  MOV R62, R66 ;  /* 0x00000042003e7202 */ /* 0x000fe20000000f00 */
[----:B------:R-:W-:Y:S01]  /*21b0*/  IMAD R65, R65, R65, RZ ;  /* 0x0000004141417224 */ /* 0x000fe200078e02ff */
[----:B------:R-:W-:-:S02]  /*21c0*/  LOP3.LUT R69, R64, 0xff, RZ, 0xc0, !PT ;  /* 0x000000ff40457812 */ /* 0x000fc400078ec0ff */
[----:B------:R-:W-:Y:S01]  /*21d0*/  PRMT R64, R64, 0x9910, RZ ;  /* 0x0000991040407816 */ /* 0x000fe200000000ff */
[----:B------:R-:W-:Y:S01]  /*21e0*/  IMAD R62, R62, R62, RZ ;  /* 0x0000003e3e3e7224 */ /* 0x000fe200078e02ff */
[----:B------:R-:W-:Y:S01]  /*21f0*/  LOP3.LUT R6, R65, 0xff, RZ, 0xc0, !PT ;  /* 0x000000ff41067812 */ /* 0x000fe200078ec0ff */
[----:B------:R-:W0:Y:S01]  /*2200*/  I2F.U16 R5, R5 ;  /* 0x0000000500057306 */ /* 0x000e220000101000 */
[CC--:B------:R-:W-:Y:S01]  /*2210*/  FFMA R13, R58.reuse, R60.reuse, R13 ;  /* 0x0000003c3a0d7223 */ /* 0x0c0fe2000000000d */
[-C--:B------:R-:W-:Y:S01]  /*2220*/  FFMA R12, R58, R60.reuse, R12 ;  /* 0x0000003c3a0c7223 */ /* 0x080fe2000000000c */
[CC--:B------:R-:W-:Y:S01]  /*2230*/  FFMA R11, R59.reuse, R60.reuse, R11 ;  /* 0x0000003c3b0b7223 */ /* 0x0c0fe2000000000b */
[----:B------:R-:W-:Y:S01]  /*2240*/  FFMA R10, R59, R60, R10 ;  /* 0x0000003c3b0a7223 */ /* 0x000fe2000000000a */
[----:B------:R-:W-:Y:S02]  /*2250*/  IMAD R64, R64, R64, RZ ;  /* 0x0000004040407224 */ /* 0x000fe400078e02ff */
[--C-:B------:R-:W-:Y:S01]  /*2260*/  FADD R9, R9, R59.reuse ;  /* 0x0000003b09097221 */ /* 0x100fe20000000000 */
[----:B------:R-:W-:Y:S01]  /*2270*/  FADD R8, R8, R59 ;  /* 0x0000003b08087221 */ /* 0x000fe20000000000 */
[CC--:B------:R-:W-:Y:S01]  /*2280*/  FFMA R60, R59.reuse, R40.reuse, R49 ;  /* 0x000000283b3c7223 */ /* 0x0c0fe20000000031 */
[----:B------:R-:W-:Y:S01]  /*2290*/  FFMA R59, R59, R40, R38 ;  /* 0x000000283b3b7223 */ /* 0x000fe20000000026 */
[----:B------:R-:W-:Y:S01]  /*22a0*/  LOP3.LUT R38, R62, 0xff, RZ, 0xc0, !PT ;  /* 0x000000ff3e267812 */ /* 0x000fe200078ec0ff */
[----:B------:R-:W1:Y:S01]  /*22b0*/  I2F.U16 R4, R4 ;  /* 0x0000000400047306 */ /* 0x000e620000101000 */
[----:B------:R-:W-:-:S07]  /*22c0*/  LOP3.LUT R64, R64, 0xff, RZ, 0xc0, !PT ;  /* 0x000000ff40407812 */ /* 0x000fce00078ec0ff */
[----:B------:R-:W2:Y:S01]  /*22d0*/  I2F.U16 R6, R6 ;  /* 0x0000000600067306 */ /* 0x000ea20000101000 */
[----:B0-----:R-:W-:-:S07]  /*22e0*/  FFMA R41, R57, R5, R41 ;  /* 0x0000000539297223 */ /* 0x001fce0000000029 */
[----:B------:R-:W0:Y:S01]  /*22f0*/  I2F.U16 R38, R38 ;  /* 0x0000002600267306 */ /* 0x000e220000101000 */
[----:B------:R-:W-:-:S07]  /*2300*/  FFMA R40, R58, R40, R61 ;  /* 0x000000283a287223 */ /* 0x000fce000000003d */
[----:B------:R-:W3:Y:S08]  /*2310*/  I2F.U16 R30, R69 ;  /* 0x00000045001e7306 */ /* 0x000ef00000101000 */
[----:B------:R-:W4:Y:S01]  /*2320*/  I2F.U16 R0, R64 ;  /* 0x0000004000007306 */ /* 0x000f220000101000 */
[CC--:B------:R-:W-:Y:S01]  /*2330*/  FFMA R61, R57.reuse, R5.reuse, R48 ;  /* 0x00000005393d7223 */ /* 0x0c0fe20000000030 */
[C---:B-1----:R-:W-:Y:S01]  /*2340*/  FFMA R48, R57.reuse, R4, R41 ;  /* 0x0000000439307223 */ /* 0x042fe20000000029 */
[-C--:B--2---:R-:W-:Y:S01]  /*2350*/  FFMA R41, R44, R6.reuse, R14 ;  /* 0x000000062c297223 */ /* 0x084fe2000000000e */
[CC--:B------:R-:W-:Y:S01]  /*2360*/  FFMA R65, R57.reuse, R6.reuse, R25 ;  /* 0x0000000639417223 */ /* 0x0c0fe20000000019 */
[CC--:B------:R-:W-:Y:S01]  /*2370*/  FFMA R37, R56.reuse, R5.reuse, R37 ;  /* 0x0000000538257223 */ /* 0x0c0fe20000000025 */
[----:B------:R-:W-:Y:S01]  /*2380*/  FFMA R15, R56, R6, R15 ;  /* 0x00000006380f7223 */ /* 0x000fe2000000000f */
[-C--:B------:R-:W-:Y:S01]  /*2390*/  FFMA R49, R44, R5.reuse, R36 ;  /* 0x000000052c317223 */ /* 0x080fe20000000024 */
[----:B0-----:R-:W-:Y:S01]  /*23a0*/  FFMA R25, R57, R38, R41 ;  /* 0x0000002639197223 */ /* 0x001fe20000000029 */
[--C-:B------:R-:W-:Y:S01]  /*23b0*/  FADD R23, R23, R56.reuse ;  /* 0x0000003817177221 */ /* 0x100fe20000000000 */
[----:B------:R-:W-:Y:S01]  /*23c0*/  FADD R22, R22, R56 ;  /* 0x0000003816167221 */ /* 0x000fe20000000000 */
[CC--:B---3--:R-:W-:Y:S01]  /*23d0*/  FFMA R47, R56.reuse, R30.reuse, R47 ;  /* 0x0000001e382f7223 */ /* 0x0c8fe2000000002f */
[C---:B------:R-:W-:Y:S01]  /*23e0*/  FFMA R46, R56.reuse, R30, R46 ;  /* 0x0000001e382e7223 */ /* 0x040fe2000000002e */
[CC--:B------:R-:W-:Y:S01]  /*23f0*/  FFMA R63, R56.reuse, R5.reuse, R63 ;  /* 0x00000005383f7223 */ /* 0x0c0fe2000000003f */
[CC--:B------:R-:W-:Y:S01]  /*2400*/  FFMA R37, R56.reuse, R4.reuse, R37 ;  /* 0x0000000438257223 */ /* 0x0c0fe20000000025 */
[C---:B------:R-:W-:Y:S01]  /*2410*/  FFMA R36, R56.reuse, R4, R61 ;  /* 0x0000000438247223 */ /* 0x040fe2000000003d */
[CC--:B----4-:R-:W-:Y:S01]  /*2420*/  FFMA R21, R56.reuse, R0.reuse, R21 ;  /* 0x0000000038157223 */ /* 0x0d0fe20000000015 */
[C---:B------:R-:W-:Y:S01]  /*2430*/  FFMA R20, R56.reuse, R0, R20 ;  /* 0x0000000038147223 */ /* 0x040fe20000000014 */
[C---:B------:R-:W-:Y:S01]  /*2440*/  FFMA R41, R56.reuse, R6, R60 ;  /* 0x0000000638297223 */ /* 0x040fe2000000003c */
[CC--:B------:R-:W-:Y:S01]  /*2450*/  FFMA R15, R56.reuse, R38.reuse, R15 ;  /* 0x00000026380f7223 */ /* 0x0c0fe2000000000f */
[----:B------:R-:W-:Y:S01]  /*2460*/  FFMA R14, R56, R38, R65 ;  /* 0x00000026380e7223 */ /* 0x000fe20000000041 */
[-C--:B------:R-:W-:Y:S01]  /*2470*/  FFMA R56, R45, R5.reuse, R31 ;  /* 0x000000052d387223 */ /* 0x080fe2000000001f */
[----:B------:R-:W-:Y:S01]  /*2480*/  FFMA R31, R44, R4, R39 ;  /* 0x000000042c1f7223 */ /* 0x000fe20000000027 */
[--C-:B------:R-:W-:Y:S01]  /*2490*/  FADD R3, R3, R58.reuse ;  /* 0x0000003a03037221 */ /* 0x100fe20000000000 */
[----:B------:R-:W-:Y:S01]  /*24a0*/  FADD R2, R2, R58 ;  /* 0x0000003a02027221 */ /* 0x000fe20000000000 */
[C---:B------:R-:W-:Y:S01]  /*24b0*/  FFMA R7, R45.reuse, R5, R7 ;  /* 0x000000052d077223 */ /* 0x040fe20000000007 */
[-C--:B------:R-:W-:Y:S01]  /*24c0*/  FFMA R39, R45, R6.reuse, R40 ;  /* 0x000000062d277223 */ /* 0x080fe20000000028 */
[-C--:B------:R-:W-:Y:S01]  /*24d0*/  FFMA R24, R57, R6.reuse, R24 ;  /* 0x0000000639187223 */ /* 0x080fe20000000018 */
[----:B------:R-:W-:Y:S01]  /*24e0*/  FFMA R59, R45, R6, R59 ;  /* 0x000000062d3b7223 */ /* 0x000fe2000000003b */
[CC--:B------:R-:W-:Y:S01]  /*24f0*/  FFMA R51, R57.reuse, R30.reuse, R51 ;  /* 0x0000001e39337223 */ /* 0x0c0fe20000000033 */
[-C--:B------:R-:W-:Y:S01]  /*2500*/  FFMA R50, R57, R30.reuse, R50 ;  /* 0x0000001e39327223 */ /* 0x080fe20000000032 */
[CC--:B------:R-:W-:Y:S01]  /*2510*/  FFMA R35, R44.reuse, R30.reuse, R35 ;  /* 0x0000001e2c237223 */ /* 0x0c0fe20000000023 */
[CC--:B------:R-:W-:Y:S01]  /*2520*/  FFMA R34, R44.reuse, R30.reuse, R34 ;  /* 0x0000001e2c227223 */ /* 0x0c0fe20000000022 */
[CC--:B------:R-:W-:Y:S01]  /*2530*/  FFMA R33, R45.reuse, R30.reuse, R33 ;  /* 0x0000001e2d217223 */ /* 0x0c0fe20000000021 */
[----:B------:R-:W-:Y:S01]  /*2540*/  FFMA R32, R45, R30, R32 ;  /* 0x0000001e2d207223 */ /* 0x000fe20000000020 */
[C---:B------:R-:W-:Y:S01]  /*2550*/  FFMA R49, R57.reuse, R4, R49 ;  /* 0x0000000439317223 */ /* 0x040fe20000000031 */
[CC--:B------:R-:W-:Y:S01]  /*2560*/  FFMA R27, R57.reuse, R0.reuse, R27 ;  /* 0x00000000391b7223 */ /* 0x0c0fe2000000001b */
[----:B------:R-:W-:Y:S01]  /*2570*/  FFMA R26, R57, R0, R26 ;  /* 0x00000000391a7223 */ /* 0x000fe2000000001a */
[CC--:B------:R-:W-:Y:S01]  /*2580*/  FFMA R30, R45.reuse, R4.reuse, R63 ;  /* 0x000000042d1e7223 */ /* 0x0c0fe2000000003f */
[C---:B------:R-:W-:Y:S01]  /*2590*/  FFMA R5, R45.reuse, R4, R56 ;  /* 0x000000042d057223 */ /* 0x040fe20000000038 */
[CC--:B------:R-:W-:Y:S01]  /*25a0*/  FFMA R13, R44.reuse, R0.reuse, R13 ;  /* 0x000000002c0d7223 */ /* 0x0c0fe2000000000d */
[CC--:B------:R-:W-:Y:S01]  /*25b0*/  FFMA R12, R44.reuse, R0.reuse, R12 ;  /* 0x000000002c0c7223 */ /* 0x0c0fe2000000000c */
[CC--:B------:R-:W-:Y:S01]  /*25c0*/  FFMA R11, R45.reuse, R0.reuse, R11 ;  /* 0x000000002d0b7223 */ /* 0x0c0fe2000000000b */
[----:B------:R-:W-:Y:S01]  /*25d0*/  FFMA R10, R45, R0, R10 ;  /* 0x000000002d0a7223 */ /* 0x000fe2000000000a */
[----:B------:R-:W-:Y:S01]  /*25e0*/  FFMA R4, R44, R4, R7 ;  /* 0x000000042c047223 */ /* 0x000fe20000000007 */
[--C-:B------:R-:W-:Y:S01]  /*25f0*/  FADD R3, R3, R44.reuse ;  /* 0x0000002c03037221 */ /* 0x100fe20000000000 */
[----:B------:R-:W-:Y:S01]  /*2600*/  FADD R2, R2, R44 ;  /* 0x0000002c02027221 */ /* 0x000fe20000000000 */
[-C--:B------:R-:W-:Y:S01]  /*2610*/  FFMA R0, R44, R38.reuse, R39 ;  /* 0x000000262c007223 */ /* 0x080fe20000000027 */
[--C-:B------:R-:W-:Y:S01]  /*2620*/  FADD R29, R29, R57.reuse ;  /* 0x000000391d1d7221 */ /* 0x100fe20000000000 */
[----:B------:R-:W-:Y:S01]  /*2630*/  FADD R28, R28, R57 ;  /* 0x000000391c1c7221 */ /* 0x000fe20000000000 */
[-C--:B------:R-:W-:Y:S01]  /*2640*/  FFMA R24, R57, R38.reuse, R24 ;  /* 0x0000002639187223 */ /* 0x080fe20000000018 */
[--C-:B------:R-:W-:Y:S01]  /*2650*/  FADD R9, R9, R45.reuse ;  /* 0x0000002d09097221 */ /* 0x100fe20000000000 */
[----:B------:R-:W-:Y:S01]  /*2660*/  FADD R8, R8, R45 ;  /* 0x0000002d08087221 */ /* 0x000fe20000000000 */
[CC--:B------:R-:W-:Y:S01]  /*2670*/  FFMA R7, R45.reuse, R38.reuse, R41 ;  /* 0x000000262d077223 */ /* 0x0c0fe20000000029 */
[----:B------:R-:W-:Y:S01]  /*2680*/  FFMA R6, R45, R38, R59 ;  /* 0x000000262d067223 */ /* 0x000fe2000000003b */
[----:B------:R-:W-:-:S02]  /*2690*/  IADD3 R60, PT, PT, R43, UR13, RZ ;  /* 0x0000000d2b3c7c10 */ /* 0x000fc4000fffe0ff */
[----:B------:R-:W-:-:S07]  /*26a0*/  IADD3 R44, PT, PT, R42, -UR13, RZ ;  /* 0x8000000d2a2c7c10 */ /* 0x000fce000fffe0ff */
.L_x_4:
[----:B------:R-:W-:-:S09]  /*26b0*/  UISETP.NE.OR UP0, UPT, UR8, 0x1, UP0 ;  /* 0x000000010800788c */ /* 0x000fd20008705670 */
[----:B------:R-:W-:Y:S05]  /*26c0*/  BRA.U !UP0, `(.L_x_5) ;  /* 0x00000005087c7547 */ /* 0x000fea000b800000 */
.L_x_1:
[----:B------:R-:W-:-:S06]  /*26d0*/  UIADD3 UR4, UPT, UPT, UR12, UR7, URZ ;  /* 0x000000070c047290 */ /* 0x000fcc000fffe0ff */
[----:B------:R-:W-:-:S07]  /*26e0*/  I2FP.F32.S32 R39, UR4 ;  /* 0x0000000400277c45 */ /* 0x000fce0008201400 */
.L_x_6:
[----:B------:R-:W0:Y:S01]  /*26f0*/  LDCU UR4, c[0x0][0x380] ;  /* 0x00007000ff0477ac */ /* 0x000e220008000800 */
[----:B------:R-:W-:Y:S01]  /*2700*/  HFMA2 R40, -RZ, RZ, -3, 0 ;  /* 0xc2000000ff287431 */ /* 0x000fe200000001ff */
[----:B------:R-:W-:Y:S01]  /*2710*/  I2FP.F32.S32 R38, R55 ;  /* 0x0000003700267245 */ /* 0x000fe20000201400 */
[----:B------:R-:W-:-:S05]  /*2720*/  UMOV UR5, URZ ;  /* 0x000000ff00057c82 */ /* 0x000fca0008000000 */
[----:B0-----:R-:W5:Y:S01]  /*2730*/  TEX.LL R38, R40, R38, R40, UR4, 2D, 0x7 ;  /* 0x28ff042826287f60 */ /* 0x001f6200089e0726 */
[----:B------:R-:W0:Y:S02]  /*2740*/  LDC.64 R58, c[0x0][0x390] ;  /* 0x0000e400ff3a7b82 */ /* 0x000e240000000a00 */
[----:B0-----:R-:W-:-:S04]  /*2750*/  IMAD.WIDE R42, R44, 0x4, R58 ;  /* 0x000000042c2a7825 */ /* 0x001fc800078e023a */
[--C-:B------:R-:W-:Y:S01]  /*2760*/  IMAD.WIDE R56, R54, 0x4, R58.reuse ;  /* 0x0000000436387825 */ /* 0x100fe200078e023a */
[----:B------:R0:W2:Y:S05]  /*2770*/  LDG.E R45, desc[UR36][R42.64] ;  /* 0x000000242a2d7981 */ /* 0x0000aa000c1e1900 */
[----:B------:R1:W3:Y:S01]  /*2780*/  LDG.E R56, desc[UR36][R56.64] ;  /* 0x0000002438387981 */ /* 0x0002e2000c1e1900 */
[----:B0-----:R-:W-:-:S04]  /*2790*/  IMAD.WIDE R42, R53, 0x4, R58 ;  /* 0x00000004352a7825 */ /* 0x001fc800078e023a */
[C---:B------:R-:W-:Y:S01]  /*27a0*/  IMAD.WIDE R58, R60.reuse, 0x4, R58 ;  /* 0x000000043c3a7825 */ /* 0x040fe200078e023a */
[----:B------:R0:W4:Y:S05]  /*27b0*/  LDG.E R62, desc[UR36][R42.64] ;  /* 0x000000242a3e7981 */ /* 0x00012a000c1e1900 */
[----:B------:R2:W4:Y:S01]  /*27c0*/  LDG.E R58, desc[UR36][R58.64] ;  /* 0x000000243a3a7981 */ /* 0x000522000c1e1900 */
[----:B------:R-:W-:Y:S01]  /*27d0*/  UIADD3 UR8, UPT, UPT, UR8, 0x1, URZ ;  /* 0x0000000108087890 */ /* 0x000fe2000fffe0ff */
[----:B------:R-:W-:Y:S02]  /*27e0*/  IADD3 R55, PT, PT, R55, 0x1, RZ ;  /* 0x0000000137377810 */ /* 0x000fe40007ffe0ff */
[----:B------:R-:W-:Y:S01]  /*27f0*/  IADD3 R53, PT, PT, R53, -0x1, RZ ;  /* 0xffffffff35357810 */ /* 0x000fe20007ffe0ff */
[----:B------:R-:W-:Y:S01]  /*2800*/  UISETP.NE.AND UP0, UPT, UR8, 0x1, UPT ;  /* 0x000000010800788c */ /* 0x000fe2000bf05270 */
[----:B------:R-:W-:-:S02]  /*2810*/  IADD3 R60, PT, PT, R60, UR13, RZ ;  /* 0x0000000d3c3c7c10 */ /* 0x000fc4000fffe0ff */
[----:B------:R-:W-:Y:S02]  /*2820*/  IADD3 R44, PT, PT, R44, -UR13, RZ ;  /* 0x8000000d2c2c7c10 */ /* 0x000fe4000fffe0ff */
[----:B------:R-:W-:Y:S02]  /*2830*/  IADD3 R54, PT, PT, R54, 0x1, RZ ;  /* 0x0000000136367810 */ /* 0x000fe40007ffe0ff */
[C---:B-----5:R-:W-:Y:S02]  /*2840*/  PRMT R63, R41.reuse, 0x9910, RZ ;  /* 0x00009910293f7816 */ /* 0x060fe400000000ff */
[----:B------:R-:W-:Y:S02]  /*2850*/  LOP3.LUT R61, R41, 0xff, RZ, 0xc0, !PT ;  /* 0x000000ff293d7812 */ /* 0x000fe400078ec0ff */
[C---:B------:R-:W-:Y:S02]  /*2860*/  LOP3.LUT R41, R40.reuse, 0xff, RZ, 0xc0, !PT ;  /* 0x000000ff28297812 */ /* 0x040fe400078ec0ff */
[----:B-1----:R-:W-:Y:S01]  /*2870*/  PRMT R57, R40, 0x9910, RZ ;  /* 0x0000991028397816 */ /* 0x002fe200000000ff */
[----:B------:R-:W-:Y:S01]  /*2880*/  IMAD R40, R63, R63, RZ ;  /* 0x0000003f3f287224 */ /* 0x000fe200078e02ff */
[C---:B0-----:R-:W-:Y:S01]  /*2890*/  PRMT R42, R38.reuse, 0x9910, RZ ;  /* 0x00009910262a7816 */ /* 0x041fe200000000ff */
[----:B------:R-:W2:Y:S01]  /*28a0*/  I2F.U16 R61, R61 ;  /* 0x0000003d003d7306 */ /* 0x000ea20000101000 */
[----:B------:R-:W-:-:S02]  /*28b0*/  LOP3.LUT R38, R38, 0xff, RZ, 0xc0, !PT ;  /* 0x000000ff26267812 */ /* 0x000fc400078ec0ff */
[----:B------:R-:W-:Y:S01]  /*28c0*/  LOP3.LUT R43, R40, 0xff, RZ, 0xc0, !PT ;  /* 0x000000ff282b7812 */ /* 0x000fe200078ec0ff */
[----:B------:R-:W-:Y:S02]  /*28d0*/  IMAD R40, R42, R42, RZ ;  /* 0x0000002a2a287224 */ /* 0x000fe400078e02ff */
[----:B------:R-:W-:Y:S02]  /*28e0*/  IMAD R42, R57, R57, RZ ;  /* 0x00000039392a7224 */ /* 0x000fe400078e02ff */
[----:B------:R-:W0:Y:S01]  /*28f0*/  I2F.U16 R41, R41 ;  /* 0x0000002900297306 */ /* 0x000e220000101000 */
[----:B------:R-:W-:Y:S02]  /*2900*/  LOP3.LUT R40, R40, 0xff, RZ, 0xc0, !PT ;  /* 0x000000ff28287812 */ /* 0x000fe400078ec0ff */
[----:B------:R-:W-:-:S05]  /*2910*/  LOP3.LUT R42, R42, 0xff, RZ, 0xc0, !PT ;  /* 0x000000ff2a2a7812 */ /* 0x000fca00078ec0ff */
[----:B------:R-:W1:Y:S01]  /*2920*/  I2F.U16 R43, R43 ;  /* 0x0000002b002b7306 */ /* 0x000e620000101000 */
[CC--:B--2---:R-:W-:Y:S01]  /*2930*/  FFMA R59, R45.reuse, R61.reuse, R36 ;  /* 0x0000003d2d3b7223 */ /* 0x0c4fe20000000024 */
[C---:B------:R-:W-:Y:S01]  /*2940*/  FFMA R48, R45.reuse, R61, R48 ;  /* 0x0000003d2d307223 */ /* 0x040fe20000000030 */
[----:B------:R-:W-:-:S05]  /*2950*/  FADD R29, R45, R29 ;  /* 0x0000001d2d1d7221 */ /* 0x000fca0000000000 */
[----:B------:R4:W2:Y:S01]  /*2960*/  I2F.U16 R57, R42 ;  /* 0x0000002a00397306 */ /* 0x0008a20000101000 */
[C---:B------:R-:W-:Y:S01]  /*2970*/  FADD R28, R45.reuse, R28 ;  /* 0x0000001c2d1c7221 */ /* 0x040fe20000000000 */
[C---:B---3--:R-:W-:Y:S01]  /*2980*/  FFMA R64, R56.reuse, R61, R49 ;  /* 0x0000003d38407223 */ /* 0x048fe20000000031 */
[CC--:B0-----:R-:W-:Y:S01]  /*2990*/  FFMA R48, R45.reuse, R41.reuse, R48 ;  /* 0x000000292d307223 */ /* 0x0c1fe20000000030 */
[CC--:B------:R-:W-:Y:S01]  /*29a0*/  FFMA R31, R56.reuse, R41.reuse, R31 ;  /* 0x00000029381f7223 */ /* 0x0c0fe2000000001f */
[C---:B------:R-:W-:Y:S01]  /*29b0*/  FADD R3, R56.reuse, R3 ;  /* 0x0000000338037221 */ /* 0x040fe20000000000 */
[C---:B------:R-:W-:Y:S01]  /*29c0*/  FFMA R49, R45.reuse, R41, R64 ;  /* 0x000000292d317223 */ /* 0x040fe20000000040 */
[CC--:B-1----:R-:W-:Y:S01]  /*29d0*/  FFMA R36, R56.reuse, R43.reuse, R25 ;  /* 0x0000002b38247223 */ /* 0x0c2fe20000000019 */
[----:B------:R-:W0:Y:S01]  /*29e0*/  I2F.U16 R38, R38 ;  /* 0x0000002600267306 */ /* 0x000e220000101000 */
[CC--:B------:R-:W-:Y:S01]  /*29f0*/  FFMA R24, R45.reuse, R43.reuse, R24 ;  /* 0x0000002b2d187223 */ /* 0x0c0fe20000000018 */
[C---:B------:R-:W-:Y:S01]  /*2a00*/  FFMA R14, R45.reuse, R43, R14 ;  /* 0x0000002b2d0e7223 */ /* 0x040fe2000000000e */
[----:B------:R-:W-:Y:S01]  /*2a10*/  FADD R2, R56, R2 ;  /* 0x0000000238027221 */ /* 0x000fe20000000000 */
[C---:B----4-:R-:W-:Y:S01]  /*2a20*/  FFMA R42, R62.reuse, R61, R30 ;  /* 0x0000003d3e2a7223 */ /* 0x050fe2000000001e */
[CC--:B------:R-:W-:Y:S01]  /*2a30*/  FFMA R30, R62.reuse, R43.reuse, R15 ;  /* 0x0000002b3e1e7223 */ /* 0x0c0fe2000000000f */
[C---:B------:R-:W-:Y:S01]  /*2a40*/  FFMA R64, R62.reuse, R43, R7 ;  /* 0x0000002b3e407223 */ /* 0x040fe20000000007 */
[C---:B--2---:R-:W-:Y:S01]  /*2a50*/  FFMA R25, R45.reuse, R57, R36 ;  /* 0x000000392d197223 */ /* 0x044fe20000000024 */
[----:B------:R-:W1:Y:S01]  /*2a60*/  I2F.U16 R40, R40 ;  /* 0x0000002800287306 */ /* 0x000e620000101000 */
[----:B------:R-:W-:Y:S01]  /*2a70*/  FFMA R36, R62, R61, R37 ;  /* 0x0000003d3e247223 */ /* 0x000fe20000000025 */
[C---:B------:R-:W-:Y:S01]  /*2a80*/  FFMA R6, R58.reuse, R43, R6 ;  /* 0x0000002b3a067223 */ /* 0x040fe20000000006 */
[CC--:B------:R-:W-:Y:S01]  /*2a90*/  FFMA R5, R58.reuse, R61.reuse, R5 ;  /* 0x0000003d3a057223 */ /* 0x0c0fe20000000005 */
[C---:B------:R-:W-:Y:S01]  /*2aa0*/  FFMA R4, R58.reuse, R61, R4 ;  /* 0x0000003d3a047223 */ /* 0x040fe20000000004 */
[----:B------:R-:W-:Y:S01]  /*2ab0*/  FFMA R43, R58, R43, R0 ;  /* 0x0000002b3a2b7223 */ /* 0x000fe20000000000 */
[C---:B------:R-:W-:Y:S01]  /*2ac0*/  FFMA R37, R62.reuse, R41, R36 ;  /* 0x000000293e257223 */ /* 0x040fe20000000024 */
[CC--:B------:R-:W-:Y:S01]  /*2ad0*/  FFMA R15, R62.reuse, R57.reuse, R30 ;  /* 0x000000393e0f7223 */ /* 0x0c0fe2000000001e */
[CC--:B0-----:R-:W-:Y:S01]  /*2ae0*/  FFMA R51, R45.reuse, R38.reuse, R51 ;  /* 0x000000262d337223 */ /* 0x0c1fe20000000033 */
[CC--:B------:R-:W-:Y:S01]  /*2af0*/  FFMA R50, R45.reuse, R38.reuse, R50 ;  /* 0x000000262d327223 */ /* 0x0c0fe20000000032 */
[C---:B------:R-:W-:Y:S01]  /*2b00*/  FFMA R24, R45.reuse, R57, R24 ;  /* 0x000000392d187223 */ /* 0x040fe20000000018 */
[C---:B------:R-:W-:Y:S01]  /*2b10*/  FADD R23, R62.reuse, R23 ;  /* 0x000000173e177221 */ /* 0x040fe20000000000 */
[C---:B------:R-:W-:Y:S01]  /*2b20*/  FADD R22, R62.reuse, R22 ;  /* 0x000000163e167221 */ /* 0x040fe20000000000 */
[CC--:B------:R-:W-:Y:S01]  /*2b30*/  FFMA R47, R62.reuse, R38.reuse, R47 ;  /* 0x000000263e2f7223 */ /* 0x0c0fe2000000002f */
[C---:B------:R-:W-:Y:S01]  /*2b40*/  FFMA R46, R62.reuse, R38, R46 ;  /* 0x000000263e2e7223 */ /* 0x040fe2000000002e */
[CC--:B-1----:R-:W-:Y:S01]  /*2b50*/  FFMA R27, R45.reuse, R40.reuse, R27 ;  /* 0x000000282d1b7223 */ /* 0x0c2fe2000000001b */
[-C--:B------:R-:W-:Y:S01]  /*2b60*/  FFMA R26, R45, R40.reuse, R26 ;  /* 0x000000282d1a7223 */ /* 0x080fe2000000001a */
[C---:B------:R-:W-:Y:S01]  /*2b70*/  FFMA R36, R62.reuse, R41, R59 ;  /* 0x000000293e247223 */ /* 0x040fe2000000003b */
[CC--:B------:R-:W-:Y:S01]  /*2b80*/  FFMA R21, R62.reuse, R40.reuse, R21 ;  /* 0x000000283e157223 */ /* 0x0c0fe20000000015 */
[C---:B------:R-:W-:Y:S01]  /*2b90*/  FFMA R20, R62.reuse, R40, R20 ;  /* 0x000000283e147223 */ /* 0x040fe20000000014 */
[----:B------:R-:W-:Y:S01]  /*2ba0*/  FFMA R14, R62, R57, R14 ;  /* 0x000000393e0e7223 */ /* 0x000fe2000000000e */
[CC--:B------:R-:W-:Y:S01]  /*2bb0*/  FFMA R35, R56.reuse, R38.reuse, R35 ;  /* 0x0000002638237223 */ /* 0x0c0fe20000000023 */
[-C--:B------:R-:W-:Y:S01]  /*2bc0*/  FFMA R34, R56, R38.reuse, R34 ;  /* 0x0000002638227223 */ /* 0x080fe20000000022 */
[CC--:B------:R-:W-:Y:S01]  /*2bd0*/  FFMA R33, R58.reuse, R38.reuse, R33 ;  /* 0x000000263a217223 */ /* 0x0c0fe20000000021 */
[C---:B------:R-:W-:Y:S01]  /*2be0*/  FFMA R32, R58.reuse, R38, R32 ;  /* 0x000000263a207223 */ /* 0x040fe20000000020 */
[CC--:B------:R-:W-:Y:S01]  /*2bf0*/  FFMA R30, R58.reuse, R41.reuse, R42 ;  /* 0x000000293a1e7223 */ /* 0x0c0fe2000000002a */
[-C--:B------:R-:W-:Y:S01]  /*2c00*/  FFMA R5, R58, R41.reuse, R5 ;  /* 0x000000293a057223 */ /* 0x080fe20000000005 */
[C---:B------:R-:W-:Y:S01]  /*2c10*/  FFMA R4, R56.reuse, R41, R4 ;  /* 0x0000002938047223 */ /* 0x040fe20000000004 */
[CC--:B------:R-:W-:Y:S01]  /*2c20*/  FFMA R13, R56.reuse, R40.reuse, R13 ;  /* 0x00000028380d7223 */ /* 0x0c0fe2000000000d */
[-C--:B------:R-:W-:Y:S01]  /*2c30*/  FFMA R12, R56, R40.reuse, R12 ;  /* 0x00000028380c7223 */ /* 0x080fe2000000000c */
[CC--:B------:R-:W-:Y:S01]  /*2c40*/  FFMA R11, R58.reuse, R40.reuse, R11 ;  /* 0x000000283a0b7223 */ /* 0x0c0fe2000000000b */
[C---:B------:R-:W-:Y:S01]  /*2c50*/  FFMA R10, R58.reuse, R40, R10 ;  /* 0x000000283a0a7223 */ /* 0x040fe2000000000a */
[C---:B------:R-:W-:Y:S01]  /*2c60*/  FADD R9, R58.reuse, R9 ;  /* 0x000000093a097221 */ /* 0x040fe20000000000 */
[C---:B------:R-:W-:Y:S01]  /*2c70*/  FADD R8, R58.reuse, R8 ;  /* 0x000000083a087221 */ /* 0x040fe20000000000 */
[CC--:B------:R-:W-:Y:S01]  /*2c80*/  FFMA R7, R58.reuse, R57.reuse, R64 ;  /* 0x000000393a077223 */ /* 0x0c0fe20000000040 */
[-C--:B------:R-:W-:Y:S01]  /*2c90*/  FFMA R6, R58, R57.reuse, R6 ;  /* 0x000000393a067223 */ /* 0x080fe20000000006 */
[----:B------:R-:W-:Y:S01]  /*2ca0*/  FFMA R0, R56, R57, R43 ;  /* 0x0000003938007223 */ /* 0x000fe2000000002b */
[----:B------:R-:W-:Y:S06]  /*2cb0*/  BRA.U UP0, `(.L_x_6) ;  /* 0xfffffff9008c7547 */ /* 0x000fec000b83ffff */
.L_x_5:
[----:B------:R-:W-:-:S04]  /*2cc0*/  IABS R38, UR6 ;  /* 0x0000000600267c13 */ /* 0x000fc80008000000 */
[----:B------:R-:W-:Y:S01]  /*2cd0*/  ISETP.NE.AND P0, PT, R38, UR7, PT ;  /* 0x0000000726007c0c */ /* 0x000fe2000bf05270 */
[----:B------:R-:W-:-:S12]  /*2ce0*/  UIADD3 UR7, UPT, UPT, UR7, 0x1, URZ ;  /* 0x0000000107077890 */ /* 0x000fd8000fffe0ff */
[----:B------:R-:W-:Y:S05]  /*2cf0*/  @P0 BRA `(.L_x_7) ;  /* 0xffffffd400780947 */ /* 0x000fea000383ffff */
[----:B------:R-:W-:Y:S01]  /*2d00*/  FMUL R31, R31, 0.5 ;  /* 0x3f0000001f1f7820 */ /* 0x000fe20000400000 */
[----:B------:R-:W-:Y:S01]  /*2d10*/  FMUL R35, R35, 0.5 ;  /* 0x3f00000023237820 */ /* 0x000fe20000400000 */
[----:B------:R-:W-:Y:S01]  /*2d20*/  FMUL R49, R49, 0.5 ;  /* 0x3f00000031317820 */ /* 0x000fe20000400000 */
[----:B------:R-:W-:Y:S01]  /*2d30*/  FMUL R51, R51, 0.5 ;  /* 0x3f00000033337820 */ /* 0x000fe20000400000 */
[----:B------:R0:W1:Y:S01]  /*2d40*/  F2F.F64.F32 R38, R31 ;  /* 0x0000001f00267310 */ /* 0x0000620000201800 */
[----:B------:R-:W-:Y:S01]  /*2d50*/  FMUL R48, R48, 0.5 ;  /* 0x3f00000030307820 */ /* 0x000fe20000400000 */
        /* <DEDUP_REMOVED lines=10> */
[----:B0-----:R-:W-:-:S07]  /*2e00*/  FMUL R34, R34, 0.5 ;  /* 0x3f00000022227820 */ /* 0x001fce0000400000 */
.L_x_0:
[----:B------:R-:W0:Y:S01]  /*2e10*/  LDC.64 R30, c[0x0][0x3a0] ;  /* 0x0000e800ff1e7b82 */ /* 0x000e220000000a00 */
[----:B------:R-:W-:Y:S01]  /*2e20*/  SHF.L.U32 R5, R52, 0x2, RZ ;  /* 0x0000000234057819 */ /* 0x000fe200000006ff */
[----:B-1----:R1:W-:Y:S01]  /*2e30*/  STL.64 [R1], R38 ;  /* 0x0000002601007387 */ /* 0x0023e20000100a00 */
[----:B------:R-:W-:Y:S01]  /*2e40*/  MOV R52, 0x0 ;  /* 0x0000000000347802 */ /* 0x000fe20000000f00 */
[----:B------:R-:W2:Y:S01]  /*2e50*/  LDCU.64 UR4, c[0x4][0x8] ;  /* 0x01000100ff0477ac */ /* 0x000ea20008000a00 */
[----:B------:R-:W-:Y:S02]  /*2e60*/  MOV R37, R25 ;  /* 0x0000001900257202 */ /* 0x000fe40000000f00 */
[----:B------:R-:W-:Y:S02]  /*2e70*/  MOV R58, R7 ;  /* 0x00000007003a7202 */ /* 0x000fe40000000f00 */
[----:B------:R-:W-:Y:S02]  /*2e80*/  MOV R59, R6 ;  /* 0x00000006003b7202 */ /* 0x000fe40000000f00 */
[----:B------:R-:W-:-:S02]  /*2e90*/  MOV R36, R13 ;  /* 0x0000000d00247202 */ /* 0x000fc40000000f00 */
[----:B------:R-:W-:Y:S02]  /*2ea0*/  MOV R56, R14 ;  /* 0x0000000e00387202 */ /* 0x000fe40000000f00 */
[----:B-1----:R-:W-:Y:S02]  /*2eb0*/  MOV R38, R24 ;  /* 0x0000001800267202 */ /* 0x002fe40000000f00 */
[----:B------:R1:W3:Y:S01]  /*2ec0*/  LDC.64 R24, c[0x4][R52] ;  /* 0x0100000034187b82 */ /* 0x0002e20000000a00 */
[----:B------:R-:W-:Y:S02]  /*2ed0*/  MOV R39, R3 ;  /* 0x0000000300277202 */ /* 0x000fe40000000f00 */
[----:B------:R-:W-:Y:S02]  /*2ee0*/  MOV R45, R21 ;  /* 0x00000015002d7202 */ /* 0x000fe40000000f00 */
[----:B--2---:R-:W-:Y:S01]  /*2ef0*/  MOV R4, UR4 ;  /* 0x0000000400047c02 */ /* 0x004fe20008000f00 */
[----:B0-----:R-:W-:Y:S01]  /*2f00*/  IMAD.WIDE R30, R5, 0x4, R30 ;  /* 0x00000004051e7825 */ /* 0x001fe200078e021e */
[----:B------:R-:W-:-:S02]  /*2f10*/  MOV R5, UR5 ;  /* 0x0000000500057c02 */ /* 0x000fc40008000f00 */
[----:B------:R-:W-:Y:S02]  /*2f20*/  MOV R57, R15 ;  /* 0x0000000f00397202 */ /* 0x000fe40000000f00 */
[----:B------:R1:W-:Y:S01]  /*2f30*/  STG.E desc[UR36][R30.64], RZ ;  /* 0x000000ff1e007986 */ /* 0x0003e2000c101924 */
[----:B------:R-:W-:Y:S02]  /*2f40*/  MOV R53, R20 ;  /* 0x0000001400357202 */ /* 0x000fe40000000f00 */
[----:B------:R-:W-:Y:S01]  /*2f50*/  MOV R54, R11 ;  /* 0x0000000b00367202 */ /* 0x000fe20000000f00 */
[----:B------:R1:W-:Y:S01]  /*2f60*/  STG.E desc[UR36][R30.64+0x4], RZ ;  /* 0x000004ff1e007986 */ /* 0x0003e2000c101924 */
[----:B------:R-:W-:Y:S02]  /*2f70*/  MOV R55, R9 ;  /* 0x0000000900377202 */ /* 0x000fe40000000f00 */
[----:B------:R-:W-:Y:S01]  /*2f80*/  MOV R60, R10 ;  /* 0x0000000a003c7202 */ /* 0x000fe20000000f00 */
[----:B------:R1:W-:Y:S01]  /*2f90*/  STG.E desc[UR36][R30.64+0x8], RZ ;  /* 0x000008ff1e007986 */ /* 0x0003e2000c101924 */
[----:B------:R-:W-:-:S02]  /*2fa0*/  MOV R61, R8 ;  /* 0x00000008003d7202 */ /* 0x000fc40000000f00 */
[----:B------:R-:W-:Y:S02]  /*2fb0*/  MOV R62, R0 ;  /* 0x00000000003e7202 */ /* 0x000fe40000000f00 */
[----:B------:R-:W-:Y:S02]  /*2fc0*/  MOV R63, R12 ;  /* 0x0000000c003f7202 */ /* 0x000fe40000000f00 */
[----:B------:R-:W-:Y:S02]  /*2fd0*/  MOV R64, R2 ;  /* 0x0000000200407202 */ /* 0x000fe40000000f00 */
[----:B------:R-:W-:Y:S02]  /*2fe0*/  MOV R6, UR38 ;  /* 0x0000002600067c02 */ /* 0x000fe40008000f00 */
[----:B-1-3--:R-:W-:-:S07]  /*2ff0*/  MOV R7, UR39 ;  /* 0x0000002700077c02 */ /* 0x00afce0008000f00 */
[----:B------:R-:W-:-:S07]  /*3000*/  LEPC R20, `(.L_x_8) ;  /* 0x000000001014794e */ /* 0x000fce0000000000 */
[----:B-----5:R-:W-:Y:S05]  /*3010*/  CALL.ABS.NOINC R24 ;  /* 0x0000000018007343 */ /* 0x020fea0003c00000 */
.L_x_8:
[C---:B------:R-:W-:Y:S01]  /*3020*/  FMUL R0, R39.reuse, 16777216 ;  /* 0x4b80000027007820 */ /* 0x040fe20000400000 */
[----:B------:R-:W-:Y:S01]  /*3030*/  HFMA2 R2, -RZ, RZ, 0, 0 ;  /* 0x00000000ff027431 */ /* 0x000fe200000001ff */
[----:B------:R-:W-:Y:S01]  /*3040*/  FSETP.GEU.AND P0, PT, |R39|, 1.175494350822287508e-38, PT ;  /* 0x008000002700780b */ /* 0x000fe20003f0e200 */
[----:B------:R-:W0:Y:S01]  /*3050*/  LDCU.64 UR6, c[0x4][0x8] ;  /* 0x01000100ff0677ac */ /* 0x000e220008000a00 */
[----:B------:R-:W-:Y:S01]  /*3060*/  MOV R3, 0x7ff80000 ;  /* 0x7ff8000000037802 */ /* 0x000fe20000000f00 */
[----:B------:R-:W-:Y:S01]  /*3070*/  FMUL R4, R4, 16777216 ;  /* 0x4b80000004047820 */ /* 0x000fe20000400000 */
[----:B------:R-:W-:Y:S02]  /*3080*/  FSEL R0, R0, R39, !P0 ;  /* 0x0000002700007208 */ /* 0x000fe40004000000 */
[----:B------:R-:W-:Y:S01]  /*3090*/  MOV R24, 0x7fc00000 ;  /* 0x7fc0000000187802 */ /* 0x000fe20000000f00 */
[----:B------:R1:W-:Y:S01]  /*30a0*/  STL.64 [R1], R2 ;  /* 0x0000000201007387 */ /* 0x0003e20000100a00 */
[----:B------:R-:W2:Y:S01]  /*30b0*/  MUFU.RCP R7, R0 ;  /* 0x0000000000077308 */ /* 0x000ea20000001000 */
[----:B------:R-:W-:-:S02]  /*30c0*/  FSEL R5, R4, UR4, !P0 ;  /* 0x0000000404057c08 */ /* 0x000fc4000c000000 */
[----:B------:R-:W-:Y:S01]  /*30d0*/  FMUL R24, R24, +QNAN ;  /* 0x7fc0000018187820 */ /* 0x000fe20000400000 */
[----:B------:R-:W-:Y:S01]  /*30e0*/  MOV R6, UR38 ;  /* 0x0000002600067c02 */ /* 0x000fe20008000f00 */
[----:B-1----:R1:W3:Y:S01]  /*30f0*/  LDC.64 R2, c[0x4][R52] ;  /* 0x0100000034027b82 */ /* 0x0022e20000000a00 */
[----:B0-----:R-:W-:Y:S01]  /*3100*/  MOV R4, UR6 ;  /* 0x0000000600047c02 */ /* 0x001fe20008000f00 */
[----:B--2---:R-:W-:Y:S01]  /*3110*/  FFMA R8, R7, R5, -R24 ;  /* 0x0000000507087223 */ /* 0x004fe20000000818 */
[----:B------:R-:W-:Y:S02]  /*3120*/  MOV R5, UR7 ;  /* 0x0000000700057c02 */ /* 0x000fe40008000f00 */
[----:B------:R-:W-:Y:S01]  /*3130*/  MOV R7, UR39 ;  /* 0x0000002700077c02 */ /* 0x000fe20008000f00 */
[----:B-1----:R-:W-:-:S07]  /*3140*/  FADD R66, R8, +QNAN ;  /* 0x7fc0000008427421 */ /* 0x002fce0000000000 */
[----:B------:R-:W-:-:S07]  /*3150*/  LEPC R20, `(.L_x_9) ;  /* 0x000000001014794e */ /* 0x000fce0000000000 */
[----:B---3--:R-:W-:Y:S05]  /*3160*/  CALL.ABS.NOINC R2 ;  /* 0x0000000002007343 */ /* 0x008fea0003c00000 */
.L_x_9:
[----:B------:R-:W-:Y:S01]  /*3170*/  FSETP.GEU.AND P0, PT, |R39|, 1.175494350822287508e-38, PT ;  /* 0x008000002700780b */ /* 0x000fe20003f0e200 */
[----:B------:R-:W0:Y:S01]  /*3180*/  F2F.F64.F32 R2, R35 ;  /* 0x0000002300027310 */ /* 0x000e220000201800 */
[----:B------:R-:W1:Y:S01]  /*3190*/  LDCU.64 UR4, c[0x4][0x8] ;  /* 0x01000100ff0477ac */ /* 0x000e620008000a00 */
[----:B------:R-:W-:Y:S01]  /*31a0*/  FMUL R5, R35, R35 ;  /* 0x0000002323057220 */ /* 0x000fe20000400000 */
[----:B------:R-:W-:Y:S02]  /*31b0*/  MOV R6, UR38 ;  /* 0x0000002600067c02 */ /* 0x000fe40008000f00 */
[----:B------:R-:W-:-:S07]  /*31c0*/  MOV R7, UR39 ;  /* 0x0000002700077c02 */ /* 0x000fce0008000f00 */
[----:B------:R-:W-:Y:S01]  /*31d0*/  @!P0 FMUL R39, R39, 16777216 ;  /* 0x4b80000027278820 */ /* 0x000fe20000400000 */
[----:B------:R-:W-:Y:S01]  /*31e0*/  @!P0 FMUL R36, R36, 16777216 ;  /* 0x4b80000024248820 */ /* 0x000fe20000400000 */
[----:B0-----:R0:W-:Y:S02]  /*31f0*/  STL.64 [R1], R2 ;  /* 0x0000000201007387 */ /* 0x0011e40000100a00 */
[----:B------:R-:W2:Y:S01]  /*3200*/  MUFU.RCP R0, R39 ;  /* 0x0000002700007308 */ /* 0x000ea20000001000 */
[----:B-1----:R-:W-:Y:S01]  /*3210*/  MOV R4, UR4 ;  /* 0x0000000400047c02 */ /* 0x002fe20008000f00 */
[----:B0-----:R0:W1:Y:S01]  /*3220*/  LDC.64 R2, c[0x4][R52] ;  /* 0x0100000034027b82 */ /* 0x0010620000000a00 */
[----:B--2---:R-:W-:-:S04]  /*3230*/  FFMA R5, R0, R36, -R5 ;  /* 0x0000002400057223 */ /* 0x004fc80000000805 */
[----:B------:R-:W-:Y:S01]  /*3240*/  FADD R25, R66, R5 ;  /* 0x0000000542197221 */ /* 0x000fe20000000000 */
[----:B0-----:R-:W-:-:S07]  /*3250*/  MOV R5, UR5 ;  /* 0x0000000500057c02 */ /* 0x001fce0008000f00 */
[----:B------:R-:W-:-:S07]  /*3260*/  LEPC R20, `(.L_x_10) ;  /* 0x000000001014794e */ /* 0x000fce0000000000 */
[----:B-1----:R-:W-:Y:S05]  /*3270*/  CALL.ABS.NOINC R2 ;  /* 0x0000000002007343 */ /* 0x002fea0003c00000 */
.L_x_10:
[----:B------:R-:W-:Y:S01]  /*3280*/  IADD3 R2, PT, PT, R25, -0xd000000, RZ ;  /* 0xf300000019027810 */ /* 0x000fe20007ffe0ff */
[----:B------:R0:W1:Y:S01]  /*3290*/  MUFU.RSQ R0, R25 ;  /* 0x0000001900007308 */ /* 0x0000620000001400 */
[----:B------:R-:W-:Y:S02]  /*32a0*/  BSSY.RECONVERGENT B0, `(.L_x_11) ;  /* 0x000000c000007945 */ /* 0x000fe40003800200 */
[----:B------:R-:W-:-:S13]  /*32b0*/  ISETP.GT.U32.AND P0, PT, R2, 0x727fffff, PT ;  /* 0x727fffff0200780c */ /* 0x000fda0003f04070 */
[----:B0-----:R-:W-:Y:S05]  /*32c0*/  @!P0 BRA `(.L_x_12) ;  /* 0x0000000000148947 */ /* 0x001fea0003800000 */
[----:B-1----:R-:W-:Y:S02]  /*32d0*/  MOV R0, R25 ;  /* 0x0000001900007202 */ /* 0x002fe40000000f00 */
[----:B------:R-:W-:-:S07]  /*32e0*/  MOV R7, 0x3300 ;  /* 0x0000330000077802 */ /* 0x000fce0000000f00 */
[----:B------:R-:W-:Y:S05]  /*32f0*/  CALL.REL.NOINC `($__internal_1_$__cuda_sm20_sqrt_rn_f32_slowpath) ;  /* 0x0000005400847944 */ /* 0x000fea0003c00000 */
[----:B------:R-:W-:Y:S01]  /*3300*/  MOV R4, R6 ;  /* 0x0000000600047202 */ /* 0x000fe20000000f00 */
[----:B------:R-:W-:Y:S06]  /*3310*/  BRA `(.L_x_13) ;  /* 0x0000000000107947 */ /* 0x000fec0003800000 */
.L_x_12:
[----:B-1----:R-:W-:Y:S01]  /*3320*/  FMUL.FTZ R4, R25, R0 ;  /* 0x0000000019047220 */ /* 0x002fe20000410000 */
[----:B------:R-:W-:-:S03]  /*3330*/  FMUL.FTZ R0, R0, 0.5 ;  /* 0x3f00000000007820 */ /* 0x000fc60000410000 */
[----:B------:R-:W-:-:S04]  /*3340*/  FFMA R25, -R4, R4, R25 ;  /* 0x0000000404197223 */ /* 0x000fc80000000119 */
[----:B------:R-:W-:-:S07]  /*3350*/  FFMA R4, R25, R0, R4 ;  /* 0x0000000019047223 */ /* 0x000fce0000000004 */
.L_x_13:
[----:B------:R-:W-:Y:S05]  /*3360*/  BSYNC.RECONVERGENT B0 ;  /* 0x0000000000007941 */ /* 0x000fea0003800200 */
.L_x_11:
[----:B------:R-:W-:Y:S01]  /*3370*/  LOP3.LUT R16, R16, 0xff, RZ, 0xc0, !PT ;  /* 0x000000ff10107812 */ /* 0x000fe200078ec0ff */
[----:B------:R-:W-:Y:S01]  /*3380*/  BSSY.RECONVERGENT B0, `(.L_x_14) ;  /* 0x0000047000007945 */ /* 0x000fe20003800200 */
[----:B------:R-:W-:Y:S01]  /*3390*/  FSETP.NEU.AND P0, PT, R4, 1, PT ;  /* 0x3f8000000400780b */ /* 0x000fe20003f0d000 */
[----:B------:R-:W-:Y:S01]  /*33a0*/  HFMA2 R0, -RZ, RZ, 1.875, 0 ;  /* 0x3f800000ff007431 */ /* 0x000fe200000001ff */
[----:B------:R-:W-:Y:S02]  /*33b0*/  LOP3.LUT R18, R18, 0xff, RZ, 0xc0, !PT ;  /* 0x000000ff12127812 */ /* 0x000fe400078ec0ff */
[----:B------:R-:W0:Y:S09]  /*33c0*/  I2F.U16 R16, R16 ;  /* 0x0000001000107306 */ /* 0x000e320000101000 */
[----:B------:R-:W-:Y:S05]  /*33d0*/  @!P0 BRA `(.L_x_15) ;  /* 0x0000000400048947 */ /* 0x000fea0003800000 */
[----:B------:R-:W-:-:S13]  /*33e0*/  FSETP.NAN.AND P0, PT, |R4|, |R4|, PT ;  /* 0x400000040400720b */ /* 0x000fda0003f08200 */
[----:B------:R-:W-:Y:S01]  /*33f0*/  @P0 FADD R0, R4, 8 ;  /* 0x4100000004000421 */ /* 0x000fe20000000000 */
[----:B------:R-:W-:Y:S06]  /*3400*/  @P0 BRA `(.L_x_15) ;  /* 0x0000000000f80947 */ /* 0x000fec0003800000 */
[C---:B------:R-:W-:Y:S01]  /*3410*/  FMUL R3, |R4|.reuse, 16777216 ;  /* 0x4b80000004037820 */ /* 0x040fe20000400200 */
[----:B------:R-:W-:Y:S02]  /*3420*/  FSETP.GEU.AND P0, PT, |R4|, 1.175494350822287508e-38, PT ;  /* 0x008000000400780b */ /* 0x000fe40003f0e200 */
[----:B------:R-:W-:Y:S02]  /*3430*/  MOV R8, 0x3a2c32e4 ;  /* 0x3a2c32e400087802 */ /* 0x000fe40000000f00 */
[----:B------:R-:W-:-:S04]  /*3440*/  FSEL R3, R3, |R4|, !P0 ;  /* 0x4000000403037208 */ /* 0x000fc80004000000 */
[----:B------:R-:W-:-:S04]  /*3450*/  IADD3 R0, PT, PT, R3, -0x3f3504f3, RZ ;  /* 0xc0cafb0d03007810 */ /* 0x000fc80007ffe0ff */
[----:B------:R-:W-:-:S04]  /*3460*/  LOP3.LUT R0, R0, 0xff800000, RZ, 0xc0, !PT ;  /* 0xff80000000007812 */ /* 0x000fc800078ec0ff */
[-C--:B------:R-:W-:Y:S02]  /*3470*/  IADD3 R3, PT, PT, R3, -R0.reuse, RZ ;  /* 0x8000000003037210 */ /* 0x080fe40007ffe0ff */
[----:B------:R-:W-:-:S03]  /*3480*/  I2FP.F32.S32 R0, R0 ;  /* 0x0000000000007245 */ /* 0x000fc60000201400 */
[C---:B------:R-:W-:Y:S01]  /*3490*/  FADD R5, R3.reuse, 1 ;  /* 0x3f80000003057421 */ /* 0x040fe20000000000 */
[----:B------:R-:W-:Y:S01]  /*34a0*/  FADD R2, R3, -1 ;  /* 0xbf80000003027421 */ /* 0x000fe20000000000 */
[----:B------:R-:W-:Y:S02]  /*34b0*/  FSEL R3, RZ, -24, P0 ;  /* 0xc1c00000ff037808 */ /* 0x000fe40000000000 */
[----:B------:R-:W-:Y:S01]  /*34c0*/  FSETP.NEU.AND P0, PT, |R4|, +INF , PT ;  /* 0x7f8000000400780b */ /* 0x000fe20003f0d200 */
[----:B------:R-:W-:Y:S01]  /*34d0*/  FADD R6, R2, R2 ;  /* 0x0000000202067221 */ /* 0x000fe20000000000 */
[----:B------:R-:W1:Y:S01]  /*34e0*/  MUFU.RCP R5, R5 ;  /* 0x0000000500057308 */ /* 0x000e620000001000 */
[----:B------:R-:W-:Y:S01]  /*34f0*/  FFMA R0, R0, 1.1920928955078125e-07, R3 ;  /* 0x3400000000007823 */ /* 0x000fe20000000003 */
[----:B------:R-:W-:Y:S01]  /*3500*/  FSETP.NEU.AND P0, PT, R4, RZ, P0 ;  /* 0x000000ff0400720b */ /* 0x000fe2000070d000 */
[----:B-1----:R-:W-:-:S04]  /*3510*/  FMUL R7, R5, R6 ;  /* 0x0000000605077220 */ /* 0x002fc80000400000 */
[----:B------:R-:W-:Y:S01]  /*3520*/  FADD R6, R2, -R7 ;  /* 0x8000000702067221 */ /* 0x000fe20000000000 */
[CC--:B------:R-:W-:Y:S01]  /*3530*/  FMUL R3, R7.reuse, R7.reuse ;  /* 0x0000000707037220 */ /* 0x0c0fe20000400000 */
[----:B------:R-:W-:Y:S02]  /*3540*/  FFMA R11, R7, 1.4426950216293334961, R0 ;  /* 0x3fb8aa3b070b7823 */ /* 0x000fe40000000000 */
[----:B------:R-:W-:Y:S01]  /*3550*/  FADD R9, R6, R6 ;  /* 0x0000000606097221 */ /* 0x000fe20000000000 */
[C---:B------:R-:W-:Y:S01]  /*3560*/  FFMA R6, R3.reuse, R8, 0.0032181653659790754318 ;  /* 0x3b52e7db03067423 */ /* 0x040fe20000000008 */
[----:B------:R-:W-:Y:S02]  /*3570*/  FADD R0, R0, -R11 ;  /* 0x8000000b00007221 */ /* 0x000fe40000000000 */
[----:B------:R-:W-:Y:S01]  /*3580*/  FFMA R2, R2, -R7, R9 ;  /* 0x8000000702027223 */ /* 0x000fe20000000009 */
[----:B------:R-:W-:Y:S01]  /*3590*/  FFMA R6, R3, R6, 0.018033718690276145935 ;  /* 0x3c93bb7303067423 */ /* 0x000fe20000000006 */
[----:B------:R-:W-:-:S02]  /*35a0*/  FFMA R9, R7, 1.4426950216293334961, R0 ;  /* 0x3fb8aa3b07097823 */ /* 0x000fc40000000000 */
[----:B------:R-:W-:Y:S01]  /*35b0*/  FMUL R2, R5, R2 ;  /* 0x0000000205027220 */ /* 0x000fe20000400000 */
[----:B------:R-:W-:-:S03]  /*35c0*/  FFMA R6, R3, R6, 0.12022458761930465698 ;  /* 0x3df6384f03067423 */ /* 0x000fc60000000006 */
[----:B------:R-:W-:Y:S01]  /*35d0*/  FFMA R0, R2, 1.4426950216293334961, R9 ;  /* 0x3fb8aa3b02007823 */ /* 0x000fe20000000009 */
[----:B------:R-:W-:-:S03]  /*35e0*/  FMUL R6, R3, R6 ;  /* 0x0000000603067220 */ /* 0x000fc60000400000 */
[----:B------:R-:W-:Y:S01]  /*35f0*/  FFMA R5, R7, 1.9251366722983220825e-08, R0 ;  /* 0x32a55e3407057823 */ /* 0x000fe20000000000 */
[----:B------:R-:W-:-:S04]  /*3600*/  FMUL R3, R6, 3 ;  /* 0x4040000006037820 */ /* 0x000fc80000400000 */
[----:B------:R-:W-:Y:S01]  /*3610*/  FFMA R3, R2, R3, R5 ;  /* 0x0000000302037223 */ /* 0x000fe20000000005 */
[----:B------:R-:W-:-:S03]  /*3620*/  HFMA2 R5, -RZ, RZ, 0.64013671875, -15.109375 ;  /* 0x391fcb8eff057431 */ /* 0x000fc600000001ff */
[----:B------:R-:W-:-:S04]  /*3630*/  FFMA R6, R7, R6, R3 ;  /* 0x0000000607067223 */ /* 0x000fc80000000003 */
[----:B------:R-:W-:-:S04]  /*3640*/  FADD R0, R11, R6 ;  /* 0x000000060b007221 */ /* 0x000fc80000000000 */
[----:B------:R-:W-:Y:S01]  /*3650*/  FMUL R3, R0, 8 ;  /* 0x4100000000037820 */ /* 0x000fe20000400000 */
[----:B------:R-:W-:-:S03]  /*3660*/  FADD R11, -R11, R0 ;  /* 0x000000000b0b7221 */ /* 0x000fc60000000100 */
[----:B------:R-:W1:Y:S01]  /*3670*/  FRND R2, R3 ;  /* 0x0000000300027307 */ /* 0x000e620000201000 */
[----:B------:R-:W-:Y:S01]  /*3680*/  FADD R11, R6, -R11 ;  /* 0x8000000b060b7221 */ /* 0x000fe20000000000 */
[----:B------:R-:W-:Y:S01]  /*3690*/  FFMA R0, R0, 8, -R3 ;  /* 0x4100000000007823 */ /* 0x000fe20000000803 */
[----:B------:R-:W-:-:S03]  /*36a0*/  FSETP.GT.AND P2, PT, |R3|, 152, PT ;  /* 0x431800000300780b */ /* 0x000fc60003f44200 */
[----:B------:R-:W-:Y:S01]  /*36b0*/  FFMA R11, R11, 8, R0 ;  /* 0x410000000b0b7823 */ /* 0x000fe20000000000 */
[----:B-1----:R-:W-:Y:S01]  /*36c0*/  FADD R0, R3, -R2 ;  /* 0x8000000203007221 */ /* 0x002fe20000000000 */
[----:B------:R-:W-:-:S03]  /*36d0*/  FSETP.GT.AND P1, PT, R2, RZ, PT ;  /* 0x000000ff0200720b */ /* 0x000fc60003f24000 */
[----:B------:R-:W-:Y:S01]  /*36e0*/  FADD R0, R0, R11 ;  /* 0x0000000b00007221 */ /* 0x000fe20000000000 */
[----:B------:R-:W-:Y:S02]  /*36f0*/  SEL R2, RZ, 0x83000000, P1 ;  /* 0x83000000ff027807 */ /* 0x000fe40000800000 */
[----:B------:R-:W-:Y:S01]  /*3700*/  FSETP.GEU.AND P1, PT, R3, RZ, PT ;  /* 0x000000ff0300720b */ /* 0x000fe20003f2e000 */
[----:B------:R-:W-:Y:S01]  /*3710*/  FFMA R5, R0, R5, 0.0013391353422775864601 ;  /* 0x3aaf85ed00057423 */ /* 0x000fe20000000005 */
[----:B------:R-:W-:-:S03]  /*3720*/  IADD3 R6, PT, PT, R2, 0x7f000000, RZ ;  /* 0x7f00000002067810 */ /* 0x000fc60007ffe0ff */
[C---:B------:R-:W-:Y:S02]  /*3730*/  FFMA R7, R0.reuse, R5, 0.0096188392490148544312 ;  /* 0x3c1d985600077423 */ /* 0x040fe40000000005 */
[----:B------:R-:W1:Y:S02]  /*3740*/  F2I.NTZ R5, R3 ;  /* 0x0000000300057305 */ /* 0x000e640000203100 */
[----:B------:R-:W-:-:S04]  /*3750*/  FFMA R7, R0, R7, 0.055503588169813156128 ;  /* 0x3d6357bb00077423 */ /* 0x000fc80000000007 */
[----:B------:R-:W-:-:S04]  /*3760*/  FFMA R7, R0, R7, 0.24022644758224487305 ;  /* 0x3e75fdec00077423 */ /* 0x000fc80000000007 */
[----:B------:R-:W-:-:S04]  /*3770*/  FFMA R7, R0, R7, 0.69314718246459960938 ;  /* 0x3f31721800077423 */ /* 0x000fc80000000007 */
[----:B------:R-:W-:Y:S01]  /*3780*/  FFMA R7, R0, R7, 1 ;  /* 0x3f80000000077423 */ /* 0x000fe20000000007 */
[----:B-1----:R-:W-:Y:S01]  /*3790*/  LEA R5, R5, -R2, 0x17 ;  /* 0x8000000205057211 */ /* 0x002fe200078eb8ff */
[----:B------:R-:W-:Y:S01]  /*37a0*/  @!P0 FADD R2, R4, R4 ;  /* 0x0000000404028221 */ /* 0x000fe20000000000 */
[----:B------:R-:W-:Y:S01]  /*37b0*/  FSEL R0, RZ, +INF , !P1 ;  /* 0x7f800000ff007808 */ /* 0x000fe20004800000 */
[----:B------:R-:W-:-:S04]  /*37c0*/  FMUL R6, R6, R7 ;  /* 0x0000000706067220 */ /* 0x000fc80000400000 */
[----:B------:R-:W-:Y:S01]  /*37d0*/  @!P2 FMUL R0, R5, R6 ;  /* 0x000000060500a220 */ /* 0x000fe20000400000 */
[----:B------:R-:W-:-:S07]  /*37e0*/  @!P0 LOP3.LUT R0, R2, 0x7fffffff, RZ, 0xc0, !PT ;  /* 0x7fffffff02008812 */ /* 0x000fce00078ec0ff */
.L_x_15:
[----:B------:R-:W-:Y:S05]  /*37f0*/  BSYNC.RECONVERGENT B0 ;  /* 0x0000000000007941 */ /* 0x000fea0003800200 */
.L_x_14:
[----:B------:R-:W-:Y:S01]  /*3800*/  FADD R2, R0, 1 ;  /* 0x3f80000000027421 */ /* 0x000fe20000000000 */
[----:B------:R-:W-:Y:S01]  /*3810*/  LOP3.LUT R19, R19, 0xff, RZ, 0xc0, !PT ;  /* 0x000000ff13137812 */ /* 0x000fe200078ec0ff */
[----:B------:R-:W1:Y:S01]  /*3820*/  I2F.U16 R18, R18 ;  /* 0x0000001200127306 */ /* 0x000e620000101000 */
[----:B------:R-:W-:Y:S02]  /*3830*/  BSSY.RECONVERGENT B0, `(.L_x_16) ;  /* 0x000000f000007945 */ /* 0x000fe40003800200 */
[----:B------:R-:W-:-:S04]  /*3840*/  IADD3 R0, PT, PT, R2, 0x1800000, RZ ;  /* 0x0180000002007810 */ /* 0x000fc80007ffe0ff */
[----:B------:R-:W-:Y:S01]  /*3850*/  LOP3.LUT R0, R0, 0x7f800000, RZ, 0xc0, !PT ;  /* 0x7f80000000007812 */ /* 0x000fe200078ec0ff */
[----:B------:R-:W2:Y:S03]  /*3860*/  I2F.U16 R19, R19 ;  /* 0x0000001300137306 */ /* 0x000ea60000101000 */
[----:B------:R-:W-:-:S13]  /*3870*/  ISETP.GT.U32.AND P0, PT, R0, 0x1ffffff, PT ;  /* 0x01ffffff0000780c */ /* 0x000fda0003f04070 */
[----:B-12---:R-:W-:Y:S05]  /*3880*/  @P0 BRA `(.L_x_17) ;  /* 0x0000000000140947 */ /* 0x006fea0003800000 */
[----:B------:R-:W-:Y:S02]  /*3890*/  MOV R0, R2 ;  /* 0x0000000200007202 */ /* 0x000fe40000000f00 */
[----:B------:R-:W-:-:S07]  /*38a0*/  MOV R5, 0x38c0 ;  /* 0x000038c000057802 */ /* 0x000fce0000000f00 */
[----:B0-----:R-:W-:Y:S05]  /*38b0*/  CALL.REL.NOINC `($__internal_0_$__cuda_sm20_rcp_rn_f32_slowpath) ;  /* 0x0000004c003c7944 */ /* 0x001fea0003c00000 */
[----:B------:R-:W-:Y:S01]  /*38c0*/  MOV R25, R0 ;  /* 0x0000000000197202 */ /* 0x000fe20000000f00 */
[----:B------:R-:W-:Y:S06]  /*38d0*/  BRA `(.L_x_18) ;  /* 0x0000000000107947 */ /* 0x000fec0003800000 */
.L_x_17:
[----:B------:R-:W1:Y:S02]  /*38e0*/  MUFU.RCP R25, R2 ;  /* 0x0000000200197308 */ /* 0x000e640000001000 */
[----:B-1----:R-:W-:-:S04]  /*38f0*/  FFMA R0, R2, R25, -1 ;  /* 0xbf80000002007423 */ /* 0x002fc80000000019 */
[----:B------:R-:W-:-:S04]  /*3900*/  FADD.FTZ R0, -R0, -RZ ;  /* 0x800000ff00007221 */ /* 0x000fc80000010100 */
[----:B------:R-:W-:-:S07]  /*3910*/  FFMA R25, R25, R0, R25 ;  /* 0x0000000019197223 */ /* 0x000fce0000000019 */
.L_x_18:
[----:B------:R-:W-:Y:S05]  /*3920*/  BSYNC.RECONVERGENT B0 ;  /* 0x0000000000007941 */ /* 0x000fea0003800200 */
.L_x_16:
[----:B------:R-:W2:Y:S04]  /*3930*/  LDG.E R6, desc[UR36][R30.64+0x4] ;  /* 0x000004241e067981 */ /* 0x000ea8000c1e1900 */
[----:B------:R-:W0:Y:S04]  /*3940*/  LDG.E R11, desc[UR36][R30.64+0x8] ;  /* 0x000008241e0b7981 */ /* 0x000e28000c1e1900 */
[----:B------:R-:W3:Y:S01]  /*3950*/  LDG.E R0, desc[UR36][R30.64] ;  /* 0x000000241e007981 */ /* 0x000ee2000c1e1900 */
[----:B------:R-:W1:Y:S01]  /*3960*/  F2F.F64.F32 R2, R49 ;  /* 0x0000003100027310 */ /* 0x000e620000201800 */
[C---:B------:R-:W-:Y:S01]  /*3970*/  FMUL R8, R29.reuse, 16777216 ;  /* 0x4b8000001d087820 */ /* 0x040fe20000400000 */
[----:B------:R-:W-:Y:S01]  /*3980*/  FSETP.GEU.AND P0, PT, |R29|, 1.175494350822287508e-38, PT ;  /* 0x008000001d00780b */ /* 0x000fe20003f0e200 */
[----:B------:R-:W4:Y:S01]  /*3990*/  LDCU.64 UR4, c[0x4][0x8] ;  /* 0x01000100ff0477ac */ /* 0x000f220008000a00 */
[----:B------:R-:W-:-:S02]  /*39a0*/  MOV R35, 0x0 ;  /* 0x0000000000237802 */ /* 0x000fc40000000f00 */
[----:B------:R-:W-:Y:S01]  /*39b0*/  FSEL R8, R8, R29, !P0 ;  /* 0x0000001d08087208 */ /* 0x000fe20004000000 */
[----:B-1----:R1:W-:Y:S01]  /*39c0*/  STL.64 [R1], R2 ;  /* 0x0000000201007387 */ /* 0x0023e20000100a00 */
[----:B------:R-:W-:Y:S01]  /*39d0*/  FMUL R49, R49, R49 ;  /* 0x0000003131317220 */ /* 0x000fe20000400000 */
[----:B-1----:R1:W0:Y:S06]  /*39e0*/  LDC.64 R2, c[0x4][R35] ;  /* 0x0100000023027b82 */ /* 0x00222c0000000a00 */
[----:B------:R-:W-:Y:S01]  /*39f0*/  @!P0 FMUL R37, R37, 16777216 ;  /* 0x4b80000025258820 */ /* 0x000fe20000400000 */
[----:B----4-:R-:W-:Y:S01]  /*3a00*/  MOV R5, UR5 ;  /* 0x0000000500057c02 */ /* 0x010fe20008000f00 */
[C---:B--2---:R-:W-:Y:S01]  /*3a10*/  FFMA R9, R25.reuse, R19, R6 ;  /* 0x0000001319097223 */ /* 0x044fe20000000006 */
[----:B0-----:R-:W-:-:S04]  /*3a20*/  FFMA R11, R25, R16, R11 ;  /* 0x00000010190b7223 */ /* 0x001fc8000000000b */
[----:B------:R-:W-:Y:S01]  /*3a30*/  STG.E desc[UR36][R30.64+0x4], R9 ;  /* 0x000004091e007986 */ /* 0x000fe2000c101924 */
[----:B---3--:R-:W-:Y:S02]  /*3a40*/  FFMA R7, R25, R18, R0 ;  /* 0x0000001219077223 */ /* 0x008fe40000000000 */
[----:B------:R-:W0:Y:S01]  /*3a50*/  MUFU.RCP R0, R8 ;  /* 0x0000000800007308 */ /* 0x000e220000001000 */
[----:B------:R-:W-:Y:S01]  /*3a60*/  STG.E desc[UR36][R30.64+0x8], R11 ;  /* 0x0000080b1e007986 */ /* 0x000fe2000c101924 */
[----:B------:R-:W-:-:S03]  /*3a70*/  MOV R6, UR38 ;  /* 0x0000002600067c02 */ /* 0x000fc60008000f00 */
[----:B------:R2:W-:Y:S01]  /*3a80*/  STG.E desc[UR36][R30.64], R7 ;  /* 0x000000071e007986 */ /* 0x0005e2000c101924 */
[----:B0-----:R-:W-:Y:S01]  /*3a90*/  FFMA R49, R0, R37, -R49 ;  /* 0x0000002500317223 */ /* 0x001fe20000000831 */
[----:B--2---:R-:W-:-:S03]  /*3aa0*/  MOV R7, UR39 ;  /* 0x0000002700077c02 */ /* 0x004fc60008000f00 */
[----:B------:R-:W-:Y:S01]  /*3ab0*/  FADD R36, R49, R4 ;  /* 0x0000000431247221 */ /* 0x000fe20000000000 */
[----:B-1----:R-:W-:-:S07]  /*3ac0*/  MOV R4, UR4 ;  /* 0x0000000400047c02 */ /* 0x002fce0008000f00 */
[----:B------:R-:W-:-:S07]  /*3ad0*/  LEPC R20, `(.L_x_19) ;  /* 0x000000001014794e */ /* 0x000fce0000000000 */
[----:B------:R-:W-:Y:S05]  /*3ae0*/  CALL.ABS.NOINC R2 ;  /* 0x0000000002007343 */ /* 0x000fea0003c00000 */
.L_x_19:
[C---:B------:R-:W-:Y:S01]  /*3af0*/  FMUL R6, R29.reuse, 16777216 ;  /* 0x4b8000001d067820 */ /* 0x040fe20000400000 */
[----:B------:R-:W-:Y:S01]  /*3b00*/  FSETP.GEU.AND P0, PT, |R29|, 1.175494350822287508e-38, PT ;  /* 0x008000001d00780b */ /* 0x000fe20003f0e200 */
[----:B------:R-:W-:Y:S01]  /*3b10*/  HFMA2 R2, -RZ, RZ, 0, 0 ;  /* 0x00000000ff027431 */ /* 0x000fe200000001ff */
[----:B------:R-:W-:Y:S01]  /*3b20*/  MOV R3, 0x7ff80000 ;  /* 0x7ff8000000037802 */ /* 0x000fe20000000f00 */
[----:B------:R-:W0:Y:S01]  /*3b30*/  LDCU.64 UR6, c[0x4][0x8] ;  /* 0x01000100ff0677ac */ /* 0x000e220008000a00 */
[----:B------:R-:W-:Y:S01]  /*3b40*/  FSEL R6, R6, R29, !P0 ;  /* 0x0000001d06067208 */ /* 0x000fe20004000000 */
[----:B------:R-:W-:-:S03]  /*3b50*/  FMUL R0, R0, 16777216 ;  /* 0x4b80000000007820 */ /* 0x000fc60000400000 */
[----:B------:R1:W2:Y:S01]  /*3b60*/  MUFU.RCP R7, R6 ;  /* 0x0000000600077308 */ /* 0x0002a20000001000 */
[----:B------:R3:W-:Y:S01]  /*3b70*/  STL.64 [R1], R2 ;  /* 0x0000000201007387 */ /* 0x0007e20000100a00 */
[----:B------:R-:W-:Y:S02]  /*3b80*/  FSEL R5, R0, UR4, !P0 ;  /* 0x0000000400057c08 */ /* 0x000fe4000c000000 */
[----:B-1----:R-:W-:Y:S01]  /*3b90*/  MOV R6, UR38 ;  /* 0x0000002600067c02 */ /* 0x002fe20008000f00 */
[----:B---3--:R1:W3:Y:S01]  /*3ba0*/  LDC.64 R2, c[0x4][R35] ;  /* 0x0100000023027b82 */ /* 0x0082e20000000a00 */
[----:B0-----:R-:W-:Y:S01]  /*3bb0*/  MOV R4, UR6 ;  /* 0x0000000600047c02 */ /* 0x001fe20008000f00 */
[----:B--2---:R-:W-:Y:S01]  /*3bc0*/  FFMA R5, R7, R5, -R24 ;  /* 0x0000000507057223 */ /* 0x004fe20000000818 */
[----:B------:R-:W-:-:S03]  /*3bd0*/  MOV R7, UR39 ;  /* 0x0000002700077c02 */ /* 0x000fc60008000f00 */
[----:B------:R-:W-:Y:S01]  /*3be0*/  FADD R37, R36, R5 ;  /* 0x0000000524257221 */ /* 0x000fe20000000000 */
[----:B-1----:R-:W-:-:S07]  /*3bf0*/  MOV R5, UR7 ;  /* 0x0000000700057c02 */ /* 0x002fce0008000f00 */
[----:B------:R-:W-:-:S07]  /*3c00*/  LEPC R20, `(.L_x_20) ;  /* 0x000000001014794e */ /* 0x000fce0000000000 */
[----:B---3--:R-:W-:Y:S05]  /*3c10*/  CALL.ABS.NOINC R2 ;  /* 0x0000000002007343 */ /* 0x008fea0003c00000 */
.L_x_20:
        /* <DEDUP_REMOVED lines=8> */
[----:B0-----:R0:W-:Y:S04]  /*3ca0*/  STL.64 [R1], R2 ;  /* 0x0000000201007387 */ /* 0x0011e80000100a00 */
[----:B------:R-:W2:Y:S01]  /*3cb0*/  MUFU.RCP R29, R29 ;  /* 0x0000001d001d7308 */ /* 0x000ea20000001000 */
[----:B-1----:R-:W-:Y:S02]  /*3cc0*/  MOV R4, UR4 ;  /* 0x0000000400047c02 */ /* 0x002fe40008000f00 */
[----:B------:R-:W-:Y:S01]  /*3cd0*/  MOV R5, UR5 ;  /* 0x0000000500057c02 */ /* 0x000fe20008000f00 */
[----:B0-----:R0:W1:Y:S01]  /*3ce0*/  LDC.64 R2, c[0x4][R35] ;  /* 0x0100000023027b82 */ /* 0x0010620000000a00 */
[----:B--2---:R-:W-:-:S04]  /*3cf0*/  FFMA R0, R29, R27, -R0 ;  /* 0x0000001b1d007223 */ /* 0x004fc80000000800 */
[----:B0-----:R-:W-:-:S07]  /*3d00*/  FADD R37, R37, R0 ;  /* 0x0000000025257221 */ /* 0x001fce0000000000 */
[----:B------:R-:W-:-:S07]  /*3d10*/  LEPC R20, `(.L_x_21) ;  /* 0x000000001014794e */ /* 0x000fce0000000000 */
[----:B-1----:R-:W-:Y:S05]  /*3d20*/  CALL.ABS.NOINC R2 ;  /* 0x0000000002007343 */ /* 0x002fea0003c00000 */
.L_x_21:
        /* <DEDUP_REMOVED lines=8> */
[----:B------:R-:W-:Y:S05]  /*3db0*/  BRA `(.L_x_24) ;  /* 0x0000000000107947 */ /* 0x000fea0003800000 */
.L_x_23:
[----:B-1----:R-:W-:Y:S01]  /*3dc0*/  FMUL.FTZ R6, R37, R0 ;  /* 0x0000000025067220 */ /* 0x002fe20000410000 */
[----:B------:R-:W-:-:S03]  /*3dd0*/  FMUL.FTZ R0, R0, 0.5 ;  /* 0x3f00000000007820 */ /* 0x000fc60000410000 */
[----:B------:R-:W-:-:S04]  /*3de0*/  FFMA R37, -R6, R6, R37 ;  /* 0x0000000606257223 */ /* 0x000fc80000000125 */
[----:B------:R-:W-:-:S07]  /*3df0*/  FFMA R6, R37, R0, R6 ;  /* 0x0000000025067223 */ /* 0x000fce0000000006 */
.L_x_24:
[----:B------:R-:W-:Y:S05]  /*3e00*/  BSYNC.RECONVERGENT B0 ;  /* 0x0000000000007941 */ /* 0x000fea0003800200 */
.L_x_22:
[----:B------:R-:W-:Y:S01]  /*3e10*/  FSETP.NEU.AND P0, PT, R6, 1, PT ;  /* 0x3f8000000600780b */ /* 0x000fe20003f0d000 */
[----:B------:R-:W-:Y:S01]  /*3e20*/  BSSY.RECONVERGENT B0, `(.L_x_25) ;  /* 0x0000046000007945 */ /* 0x000fe20003800200 */
[----:B------:R-:W-:-:S11]  /*3e30*/  HFMA2 R0, -RZ, RZ, 1.875, 0 ;  /* 0x3f800000ff007431 */ /* 0x000fd600000001ff */
[----:B------:R-:W-:Y:S05]  /*3e40*/  @!P0 BRA `(.L_x_26) ;  /* 0x00000004000c8947 */ /* 0x000fea0003800000 */
[----:B------:R-:W-:-:S13]  /*3e50*/  FSETP.NAN.AND P0, PT, |R6|, |R6|, PT ;  /* 0x400000060600720b */ /* 0x000fda0003f08200 */
[----:B------:R-:W-:Y:S05]  /*3e60*/  @P0 BRA `(.L_x_27) ;  /* 0x0000000400000947 */ /* 0x000fea0003800000 */
[C---:B------:R-:W-:Y:S01]  /*3e70*/  FMUL R3, |R6|.reuse, 16777216 ;  /* 0x4b80000006037820 */ /* 0x040fe20000400200 */
[C---:B------:R-:W-:Y:S02]  /*3e80*/  FSETP.GEU.AND P0, PT, |R6|.reuse, 1.175494350822287508e-38, PT ;  /* 0x008000000600780b */ /* 0x040fe40003f0e200 */
[----:B------:R-:W-:Y:S02]  /*3e90*/  MOV R8, 0x3a2c32e4 ;  /* 0x3a2c32e400087802 */ /* 0x000fe40000000f00 */
[----:B------:R-:W-:Y:S02]  /*3ea0*/  FSEL R3, R3, |R6|, !P0 ;  /* 0x4000000603037208 */ /* 0x000fe40004000000 */
[----:B------:R-:W-:Y:S02]  /*3eb0*/  FSETP.NEU.AND P3, PT, R6, RZ, PT ;  /* 0x000000ff0600720b */ /* 0x000fe40003f6d000 */
[----:B------:R-:W-:-:S04]  /*3ec0*/  IADD3 R0, PT, PT, R3, -0x3f3504f3, RZ ;  /* 0xc0cafb0d03007810 */ /* 0x000fc80007ffe0ff */
[----:B------:R-:W-:-:S04]  /*3ed0*/  LOP3.LUT R0, R0, 0xff800000, RZ, 0xc0, !PT ;  /* 0xff80000000007812 */ /* 0x000fc800078ec0ff */
[-C--:B------:R-:W-:Y:S02]  /*3ee0*/  IADD3 R3, PT, PT, R3, -R0.reuse, RZ ;  /* 0x8000000003037210 */ /* 0x080fe40007ffe0ff */
[----:B------:R-:W-:-:S03]  /*3ef0*/  I2FP.F32.S32 R0, R0 ;  /* 0x0000000000007245 */ /* 0x000fc60000201400 */
[C---:B------:R-:W-:Y:S01]  /*3f00*/  FADD R4, R3.reuse, 1 ;  /* 0x3f80000003047421 */ /* 0x040fe20000000000 */
[----:B------:R-:W-:Y:S01]  /*3f10*/  FADD R2, R3, -1 ;  /* 0xbf80000003027421 */ /* 0x000fe20000000000 */
[----:B------:R-:W-:-:S03]  /*3f20*/  FSEL R3, RZ, -24, P0 ;  /* 0xc1c00000ff037808 */ /* 0x000fc60000000000 */
[----:B------:R-:W-:Y:S01]  /*3f30*/  FADD R5, R2, R2 ;  /* 0x0000000202057221 */ /* 0x000fe20000000000 */
[----:B------:R-:W0:Y:S01]  /*3f40*/  MUFU.RCP R4, R4 ;  /* 0x0000000400047308 */ /* 0x000e220000001000 */
[----:B------:R-:W-:Y:S02]  /*3f50*/  FFMA R0, R0, 1.1920928955078125e-07, R3 ;  /* 0x3400000000007823 */ /* 0x000fe40000000003 */
[----:B0-----:R-:W-:-:S04]  /*3f60*/  FMUL R5, R4, R5 ;  /* 0x0000000504057220 */ /* 0x001fc80000400000 */
        /* <DEDUP_REMOVED lines=15> */
[----:B------:R-:W-:-:S04]  /*4060*/  FFMA R7, R7, R0, R2 ;  /* 0x0000000007077223 */ /* 0x000fc80000000002 */
[----:B------:R-:W-:Y:S01]  /*4070*/  FFMA R8, R5, R8, R7 ;  /* 0x0000000805087223 */ /* 0x000fe20000000007 */
[----:B------:R-:W-:-:S03]  /*4080*/  HFMA2 R7, -RZ, RZ, 0.64013671875, -15.109375 ;  /* 0x391fcb8eff077431 */ /* 0x000fc600000001ff */
[----:B------:R-:W-:-:S04]  /*4090*/  FADD R0, R9, R8 ;  /* 0x0000000809007221 */ /* 0x000fc80000000000 */
[----:B------:R-:W-:Y:S01]  /*40a0*/  FMUL R3, R0, 8 ;  /* 0x4100000000037820 */ /* 0x000fe20000400000 */
[----:B------:R-:W-:-:S03]  /*40b0*/  FADD R9, -R9, R0 ;  /* 0x0000000009097221 */ /* 0x000fc60000000100 */
[----:B------:R-:W0:Y:S01]  /*40c0*/  FRND R2, R3 ;  /* 0x0000000300027307 */ /* 0x000e220000201000 */
[----:B------:R-:W-:Y:S01]  /*40d0*/  FADD R9, R8, -R9 ;  /* 0x8000000908097221 */ /* 0x000fe20000000000 */
[----:B------:R-:W-:Y:S01]  /*40e0*/  FFMA R0, R0, 8, -R3 ;  /* 0x4100000000007823 */ /* 0x000fe20000000803 */
[C---:B------:R-:W-:Y:S02]  /*40f0*/  FSETP.GT.AND P1, PT, |R3|.reuse, 152, PT ;  /* 0x431800000300780b */ /* 0x040fe40003f24200 */
[----:B------:R-:W-:Y:S01]  /*4100*/  FSETP.GEU.AND P2, PT, R3, RZ, PT ;  /* 0x000000ff0300720b */ /* 0x000fe20003f4e000 */
[----:B------:R-:W-:Y:S02]  /*4110*/  FFMA R9, R9, 8, R0 ;  /* 0x4100000009097823 */ /* 0x000fe40000000000 */
[----:B------:R-:W1:Y:S01]  /*4120*/  F2I.NTZ R5, R3 ;  /* 0x0000000300057305 */ /* 0x000e620000203100 */
[----:B0-----:R-:W-:Y:S01]  /*4130*/  FADD R0, R3, -R2 ;  /* 0x8000000203007221 */ /* 0x001fe20000000000 */
[----:B------:R-:W-:-:S03]  /*4140*/  FSETP.GT.AND P0, PT, R2, RZ, PT ;  /* 0x000000ff0200720b */ /* 0x000fc60003f04000 */
[----:B------:R-:W-:Y:S01]  /*4150*/  FADD R0, R0, R9 ;  /* 0x0000000900007221 */ /* 0x000fe20000000000 */
[----:B------:R-:W-:Y:S02]  /*4160*/  SEL R2, RZ, 0x83000000, P0 ;  /* 0x83000000ff027807 */ /* 0x000fe40000000000 */
[----:B------:R-:W-:Y:S01]  /*4170*/  FSETP.NEU.AND P0, PT, |R6|, +INF , PT ;  /* 0x7f8000000600780b */ /* 0x000fe20003f0d200 */
[----:B------:R-:W-:Y:S01]  /*4180*/  FFMA R7, R0, R7, 0.0013391353422775864601 ;  /* 0x3aaf85ed00077423 */ /* 0x000fe20000000007 */
[----:B-1----:R-:W-:Y:S02]  /*4190*/  LEA R5, R5, -R2, 0x17 ;  /* 0x8000000205057211 */ /* 0x002fe400078eb8ff */
[----:B------:R-:W-:Y:S01]  /*41a0*/  IADD3 R2, PT, PT, R2, 0x7f000000, RZ ;  /* 0x7f00000002027810 */ /* 0x000fe20007ffe0ff */
[----:B------:R-:W-:-:S04]  /*41b0*/  FFMA R7, R0, R7, 0.0096188392490148544312 ;  /* 0x3c1d985600077423 */ /* 0x000fc80000000007 */
[----:B------:R-:W-:-:S04]  /*41c0*/  FFMA R7, R0, R7, 0.055503588169813156128 ;  /* 0x3d6357bb00077423 */ /* 0x000fc80000000007 */
[----:B------:R-:W-:-:S04]  /*41d0*/  FFMA R7, R0, R7, 0.24022644758224487305 ;  /* 0x3e75fdec00077423 */ /* 0x000fc80000000007 */
[----:B------:R-:W-:-:S04]  /*41e0*/  FFMA R7, R0, R7, 0.69314718246459960938 ;  /* 0x3f31721800077423 */ /* 0x000fc80000000007 */
[----:B------:R-:W-:Y:S01]  /*41f0*/  FFMA R7, R0, R7, 1 ;  /* 0x3f80000000077423 */ /* 0x000fe20000000007 */
[----:B------:R-:W-:-:S03]  /*4200*/  FSEL R0, RZ, +INF , !P2 ;  /* 0x7f800000ff007808 */ /* 0x000fc60005000000 */
[----:B------:R-:W-:-:S04]  /*4210*/  FMUL R2, R2, R7 ;  /* 0x0000000702027220 */ /* 0x000fc80000400000 */
[----:B------:R-:W-:Y:S01]  /*4220*/  @!P1 FMUL R0, R5, R2 ;  /* 0x0000000205009220 */ /* 0x000fe20000400000 */
[----:B------:R-:W-:Y:S06]  /*4230*/  @P0 BRA P3, `(.L_x_26) ;  /* 0x0000000000100947 */ /* 0x000fec0001800000 */
[----:B------:R-:W-:-:S05]  /*4240*/  FADD R0, R6, R6 ;  /* 0x0000000606007221 */ /* 0x000fca0000000000 */
[----:B------:R-:W-:Y:S01]  /*4250*/  LOP3.LUT R0, R0, 0x7fffffff, RZ, 0xc0, !PT ;  /* 0x7fffffff00007812 */ /* 0x000fe200078ec0ff */
[----:B------:R-:W-:Y:S06]  /*4260*/  BRA `(.L_x_26) ;  /* 0x0000000000047947 */ /* 0x000fec0003800000 */
.L_x_27:
[----:B------:R-:W-:-:S07]  /*4270*/  FADD R0, R6, 8 ;  /* 0x4100000006007421 */ /* 0x000fce0000000000 */
.L_x_26:
[----:B------:R-:W-:Y:S05]  /*4280*/  BSYNC.RECONVERGENT B0 ;  /* 0x0000000000007941 */ /* 0x000fea0003800200 */
.L_x_25:
[----:B------:R-:W-:Y:S01]  /*4290*/  FADD R2, R0, 1 ;  /* 0x3f80000000027421 */ /* 0x000fe20000000000 */
[----:B------:R-:W-:Y:S04]  /*42a0*/  BSSY.RECONVERGENT B0, `(.L_x_28) ;  /* 0x000000e000007945 */ /* 0x000fe80003800200 */
[----:B------:R-:W-:-:S04]  /*42b0*/  IADD3 R0, PT, PT, R2, 0x1800000, RZ ;  /* 0x0180000002007810 */ /* 0x000fc80007ffe0ff */
[----:B------:R-:W-:-:S04]  /*42c0*/  LOP3.LUT R0, R0, 0x7f800000, RZ, 0xc0, !PT ;  /* 0x7f80000000007812 */ /* 0x000fc800078ec0ff */
[----:B------:R-:W-:-:S13]  /*42d0*/  ISETP.GT.U32.AND P0, PT, R0, 0x1ffffff, PT ;  /* 0x01ffffff0000780c */ /* 0x000fda0003f04070 */
[----:B------:R-:W-:Y:S05]  /*42e0*/  @P0 BRA `(.L_x_29) ;  /* 0x0000000000140947 */ /* 0x000fea0003800000 */
[----:B------:R-:W-:Y:S02]  /*42f0*/  MOV R0, R2 ;  /* 0x0000000200007202 */ /* 0x000fe40000000f00 */
[----:B------:R-:W-:-:S07]  /*4300*/  MOV R5, 0x4320 ;  /* 0x0000432000057802 */ /* 0x000fce0000000f00 */
[----:B------:R-:W-:Y:S05]  /*4310*/  CALL.REL.NOINC `($__internal_0_$__cuda_sm20_rcp_rn_f32_slowpath) ;  /* 0x0000004000a47944 */ /* 0x000fea0003c00000 */
[----:B------:R-:W-:Y:S01]  /*4320*/  MOV R29, R0 ;  /* 0x00000000001d7202 */ /* 0x000fe20000000f00 */
[----:B------:R-:W-:Y:S06]  /*4330*/  BRA `(.L_x_30) ;  /* 0x0000000000107947 */ /* 0x000fec0003800000 */
.L_x_29:
[----:B------:R-:W0:Y:S02]  /*4340*/  MUFU.RCP R29, R2 ;  /* 0x00000002001d7308 */ /* 0x000e240000001000 */
[----:B0-----:R-:W-:-:S04]  /*4350*/  FFMA R0, R2, R29, -1 ;  /* 0xbf80000002007423 */ /* 0x001fc8000000001d */
[----:B------:R-:W-:-:S04]  /*4360*/  FADD.FTZ R0, -R0, -RZ ;  /* 0x800000ff00007221 */ /* 0x000fc80000010100 */
[----:B------:R-:W-:-:S07]  /*4370*/  FFMA R29, R29, R0, R29 ;  /* 0x000000001d1d7223 */ /* 0x000fce000000001d */
.L_x_30:
[----:B------:R-:W-:Y:S05]  /*4380*/  BSYNC.RECONVERGENT B0 ;  /* 0x0000000000007941 */ /* 0x000fea0003800200 */
.L_x_28:
[----:B------:R-:W2:Y:S04]  /*4390*/  LDG.E R2, desc[UR36][R30.64+0x4] ;  /* 0x000004241e027981 */ /* 0x000ea8000c1e1900 */
[----:B------:R-:W3:Y:S04]  /*43a0*/  LDG.E R11, desc[UR36][R30.64+0x8] ;  /* 0x000008241e0b7981 */ /* 0x000ee8000c1e1900 */
[----:B------:R-:W4:Y:S01]  /*43b0*/  LDG.E R0, desc[UR36][R30.64] ;  /* 0x000000241e007981 */ /* 0x000f22000c1e1900 */
[C---:B------:R-:W-:Y:S01]  /*43c0*/  FMUL R3, R28.reuse, 16777216 ;  /* 0x4b8000001c037820 */ /* 0x040fe20000400000 */
[----:B------:R-:W-:Y:S01]  /*43d0*/  FSETP.GEU.AND P0, PT, |R28|, 1.175494350822287508e-38, PT ;  /* 0x008000001c00780b */ /* 0x000fe20003f0e200 */
[----:B------:R-:W0:Y:S03]  /*43e0*/  LDCU.64 UR4, c[0x4][0x8] ;  /* 0x01000100ff0477ac */ /* 0x000e260008000a00 */
[----:B------:R-:W-:-:S02]  /*43f0*/  FSEL R13, R3, R28, !P0 ;  /* 0x0000001c030d7208 */ /* 0x000fc40004000000 */
[----:B------:R-:W-:-:S04]  /*4400*/  MOV R27, 0x0 ;  /* 0x00000000001b7802 */ /* 0x000fc80000000f00 */
[----:B------:R-:W1:Y:S08]  /*4410*/  MUFU.RCP R13, R13 ;  /* 0x0000000d000d7308 */ /* 0x000e700000001000 */
[----:B------:R0:W1:Y:S01]  /*4420*/  F2F.F64.F32 R4, R48 ;  /* 0x0000003000047310 */ /* 0x0000620000201800 */
[----:B------:R-:W-:Y:S01]  /*4430*/  @!P0 FMUL R38, R38, 16777216 ;  /* 0x4b80000026268820 */ /* 0x000fe20000400000 */
[----:B0-----:R-:W-:-:S04]  /*4440*/  FMUL R48, R48, R48 ;  /* 0x0000003030307220 */ /* 0x001fc80000400000 */
[----:B-1----:R-:W-:Y:S01]  /*4450*/  FFMA R13, R13, R38, -R48 ;  /* 0x000000260d0d7223 */ /* 0x002fe20000000830 */
[----:B------:R0:W-:Y:S03]  /*4460*/  STL.64 [R1], R4 ;  /* 0x0000000401007387 */ /* 0x0001e60000100a00 */
[----:B------:R-:W-:Y:S01]  /*4470*/  FADD R36, R13, R6 ;  /* 0x000000060d247221 */ /* 0x000fe20000000000 */
[----:B------:R-:W-:Y:S02]  /*4480*/  MOV R6, UR38 ;  /* 0x0000002600067c02 */ /* 0x000fe40008000f00 */
[----:B0-----:R-:W-:Y:S02]  /*4490*/  MOV R4, UR4 ;  /* 0x0000000400047c02 */ /* 0x001fe40008000f00 */
[----:B------:R-:W-:Y:S01]  /*44a0*/  MOV R5, UR5 ;  /* 0x0000000500057c02 */ /* 0x000fe20008000f00 */
[C---:B--2---:R-:W-:Y:S01]  /*44b0*/  FFMA R9, R29.reuse, R19, R2 ;  /* 0x000000131d097223 */ /* 0x044fe20000000002 */
[----:B---3--:R-:W-:-:S04]  /*44c0*/  FFMA R11, R29, R16, R11 ;  /* 0x000000101d0b7223 */ /* 0x008fc8000000000b */
[----:B------:R-:W-:Y:S01]  /*44d0*/  STG.E desc[UR36][R30.64+0x4], R9 ;  /* 0x000004091e007986 */ /* 0x000fe2000c101924 */
[----:B------:R0:W1:Y:S03]  /*44e0*/  LDC.64 R2, c[0x4][R27] ;  /* 0x010000001b027b82 */ /* 0x0000660000000a00 */
[----:B------:R-:W-:Y:S01]  /*44f0*/  STG.E desc[UR36][R30.64+0x8], R11 ;  /* 0x0000080b1e007986 */ /* 0x000fe2000c101924 */
[----:B----4-:R-:W-:Y:S01]  /*4500*/  FFMA R7, R29, R18, R0 ;  /* 0x000000121d077223 */ /* 0x010fe20000000000 */
[----:B------:R-:W-:-:S04]  /*4510*/  FADD R0, RZ, R25 ;  /* 0x00000019ff007221 */ /* 0x000fc80000000000 */
[----:B------:R2:W-:Y:S01]  /*4520*/  STG.E desc[UR36][R30.64], R7 ;  /* 0x000000071e007986 */ /* 0x0005e2000c101924 */
[----:B------:R-:W-:Y:S01]  /*4530*/  FADD R29, R0, R29 ;  /* 0x0000001d001d7221 */ /* 0x000fe20000000000 */
[----:B0-2---:R-:W-:-:S07]  /*4540*/  MOV R7, UR39 ;  /* 0x0000002700077c02 */ /* 0x005fce0008000f00 */
[----:B------:R-:W-:-:S07]  /*4550*/  LEPC R20, `(.L_x_31) ;  /* 0x000000001014794e */ /* 0x000fce0000000000 */
[----:B-1----:R-:W-:Y:S05]  /*4560*/  CALL.ABS.NOINC R2 ;  /* 0x0000000002007343 */ /* 0x002fea0003c00000 */
.L_x_31:
[C---:B------:R-:W-:Y:S01]  /*4570*/  FMUL R3, R28.reuse, 16777216 ;  /* 0x4b8000001c037820 */ /* 0x040fe20000400000 */
[----:B------:R-:W-:Y:S01]  /*4580*/  FSETP.GEU.AND P0, PT, |R28|, 1.175494350822287508e-38, PT ;  /* 0x008000001c00780b */ /* 0x000fe20003f0e200 */
[----:B------:R-:W-:Y:S01]  /*4590*/  HFMA2 R8, -RZ, RZ, 0, 0 ;  /* 0x00000000ff087431 */ /* 0x000fe200000001ff */
[----:B------:R-:W-:Y:S01]  /*45a0*/  MOV R9, 0x7ff80000 ;  /* 0x7ff8000000097802 */ /* 0x000fe20000000f00 */
[----:B------:R-:W0:Y:S01]  /*45b0*/  LDCU.64 UR6, c[0x4][0x8] ;  /* 0x01000100ff0677ac */ /* 0x000e220008000a00 */
[----:B------:R-:W-:Y:S01]  /*45c0*/  FSEL R6, R3, R28, !P0 ;  /* 0x0000001c03067208 */ /* 0x000fe20004000000 */
[----:B------:R-:W-:Y:S01]  /*45d0*/  FMUL R0, R0, 16777216 ;  /* 0x4b80000000007820 */ /* 0x000fe20000400000 */
[----:B------:R1:W2:Y:S02]  /*45e0*/  LDC.64 R2, c[0x4][R27] ;  /* 0x010000001b027b82 */ /* 0x0002a40000000a00 */
[----:B------:R3:W4:Y:S01]  /*45f0*/  MUFU.RCP R7, R6 ;  /* 0x0000000600077308 */ /* 0x0007220000001000 */
[----:B------:R1:W-:Y:S01]  /*4600*/  STL.64 [R1], R8 ;  /* 0x0000000801007387 */ /* 0x0003e20000100a00 */
[----:B------:R-:W-:-:S02]  /*4610*/  FSEL R5, R0, UR4, !P0 ;  /* 0x0000000400057c08 */ /* 0x000fc4000c000000 */
[----:B---3--:R-:W-:Y:S02]  /*4620*/  MOV R6, UR38 ;  /* 0x0000002600067c02 */ /* 0x008fe40008000f00 */
[----:B0-----:R-:W-:Y:S01]  /*4630*/  MOV R4, UR6 ;  /* 0x0000000600047c02 */ /* 0x001fe20008000f00 */
[----:B----4-:R-:W-:Y:S01]  /*4640*/  FFMA R5, R7, R5, -R24 ;  /* 0x0000000507057223 */ /* 0x010fe20000000818 */
[----:B------:R-:W-:-:S03]  /*4650*/  MOV R7, UR39 ;  /* 0x0000002700077c02 */ /* 0x000fc60008000f00 */
[----:B------:R-:W-:Y:S01]  /*4660*/  FADD R36, R36, R5 ;  /* 0x0000000524247221 */ /* 0x000fe20000000000 */
[----:B-1----:R-:W-:-:S07]  /*4670*/  MOV R5, UR7 ;  /* 0x0000000700057c02 */ /* 0x002fce0008000f00 */
[----:B------:R-:W-:-:S07]  /*4680*/  LEPC R20, `(.L_x_32) ;  /* 0x000000001014794e */ /* 0x000fce0000000000 */
[----:B--2---:R-:W-:Y:S05]  /*4690*/  CALL.ABS.NOINC R2 ;  /* 0x0000000002007343 */ /* 0x004fea0003c00000 */
.L_x_32:
[----:B------:R-:W-:Y:S01]  /*46a0*/  FSETP.GEU.AND P0, PT, |R28|, 1.175494350822287508e-38, PT ;  /* 0x008000001c00780b */ /* 0x000fe20003f0e200 */
[----:B------:R-:W0:Y:S01]  /*46b0*/  F2F.F64.F32 R8, R50 ;  /* 0x0000003200087310 */ /* 0x000e220000201800 */
[----:B------:R1:W2:Y:S01]  /*46c0*/  LDC.64 R2, c[0x4][R27] ;  /* 0x010000001b027b82 */ /* 0x0002a20000000a00 */
[----:B------:R-:W3:Y:S01]  /*46d0*/  LDCU.64 UR4, c[0x4][0x8] ;  /* 0x01000100ff0477ac */ /* 0x000ee20008000a00 */
[----:B------:R-:W-:Y:S01]  /*46e0*/  FMUL R5, R50, R50 ;  /* 0x0000003232057220 */ /* 0x000fe20000400000 */
[----:B------:R-:W-:Y:S02]  /*46f0*/  MOV R6, UR38 ;  /* 0x0000002600067c02 */ /* 0x000fe40008000f00 */
[----:B------:R-:W-:-:S06]  /*4700*/  MOV R7, UR39 ;  /* 0x0000002700077c02 */ /* 0x000fcc0008000f00 */
[----:B------:R-:W-:Y:S01]  /*4710*/  @!P0 FMUL R28, R28, 16777216 ;  /* 0x4b8000001c1c8820 */ /* 0x000fe20000400000 */
[----:B------:R-:W-:Y:S01]  /*4720*/  @!P0 FMUL R26, R26, 16777216 ;  /* 0x4b8000001a1a8820 */ /* 0x000fe20000400000 */
[----:B0-----:R1:W-:Y:S04]  /*4730*/  STL.64 [R1], R8 ;  /* 0x0000000801007387 */ /* 0x0013e80000100a00 */
[----:B------:R-:W0:Y:S01]  /*4740*/  MUFU.RCP R28, R28 ;  /* 0x0000001c001c7308 */ /* 0x000e220000001000 */
[----:B---3--:R-:W-:Y:S01]  /*4750*/  MOV R4, UR4 ;  /* 0x0000000400047c02 */ /* 0x008fe20008000f00 */
[----:B0-----:R-:W-:-:S04]  /*4760*/  FFMA R5, R28, R26, -R5 ;  /* 0x0000001a1c057223 */ /* 0x001fc80000000805 */
[----:B------:R-:W-:Y:S01]  /*4770*/  FADD R36, R36, R5 ;  /* 0x0000000524247221 */ /* 0x000fe20000000000 */
[----:B-1----:R-:W-:-:S07]  /*4780*/  MOV R5, UR5 ;  /* 0x0000000500057c02 */ /* 0x002fce0008000f00 */
[----:B------:R-:W-:-:S07]  /*4790*/  LEPC R20, `(.L_x_33) ;  /* 0x000000001014794e */ /* 0x000fce0000000000 */
[----:B--2---:R-:W-:Y:S05]  /*47a0*/  CALL.ABS.NOINC R2 ;  /* 0x0000000002007343 */ /* 0x004fea0003c00000 */
.L_x_33:
[----:B------:R-:W-:Y:S01]  /*47b0*/  IADD3 R0, PT, PT, R36, -0xd000000, RZ ;  /* 0xf300000024007810 */ /* 0x000fe20007ffe0ff */
[----:B------:R0:W1:Y:S01]  /*47c0*/  MUFU.RSQ R5, R36 ;  /* 0x0000002400057308 */ /* 0x0000620000001400 */
[----:B------:R-:W-:Y:S02]  /*47d0*/  BSSY.RECONVERGENT B0, `(.L_x_34) ;  /* 0x000000b000007945 */ /* 0x000fe40003800200 */
[----:B------:R-:W-:-:S13]  /*47e0*/  ISETP.GT.U32.AND P0, PT, R0, 0x727fffff, PT ;  /* 0x727fffff0000780c */ /* 0x000fda0003f04070 */
[----:B0-----:R-:W-:Y:S05]  /*47f0*/  @!P0 BRA `(.L_x_35) ;  /* 0x0000000000108947 */ /* 0x001fea0003800000 */
[----:B------:R-:W-:Y:S02]  /*4800*/  MOV R0, R36 ;  /* 0x0000002400007202 */ /* 0x000fe40000000f00 */
[----:B------:R-:W-:-:S07]  /*4810*/  MOV R7, 0x4830 ;  /* 0x0000483000077802 */ /* 0x000fce0000000f00 */
[----:B-1----:R-:W-:Y:S05]  /*4820*/  CALL.REL.NOINC `($__internal_1_$__cuda_sm20_sqrt_rn_f32_slowpath) ;  /* 0x0000004000387944 */ /* 0x002fea0003c00000 */
[----:B------:R-:W-:Y:S05]  /*4830*/  BRA `(.L_x_36) ;  /* 0x0000000000107947 */ /* 0x000fea0003800000 */
.L_x_35:
[----:B-1----:R-:W-:Y:S01]  /*4840*/  FMUL.FTZ R3, R36, R5 ;  /* 0x0000000524037220 */ /* 0x002fe20000410000 */
[----:B------:R-:W-:-:S03]  /*4850*/  FMUL.FTZ R0, R5, 0.5 ;  /* 0x3f00000005007820 */ /* 0x000fc60000410000 */
[----:B------:R-:W-:-:S04]  /*4860*/  FFMA R6, -R3, R3, R36 ;  /* 0x0000000303067223 */ /* 0x000fc80000000124 */
[----:B------:R-:W-:-:S07]  /*4870*/  FFMA R6, R6, R0, R3 ;  /* 0x0000000006067223 */ /* 0x000fce0000000003 */
.L_x_36:
[----:B------:R-:W-:Y:S05]  /*4880*/  BSYNC.RECONVERGENT B0 ;  /* 0x0000000000007941 */ /* 0x000fea0003800200 */
.L_x_34:
        /* <DEDUP_REMOVED lines=70> */
.L_x_39:
[----:B------:R-:W-:-:S07]  /*4cf0*/  FADD R0, R6, 8 ;  /* 0x4100000006007421 */ /* 0x000fce0000000000 */
.L_x_38:
[----:B------:R-:W-:Y:S05]  /*4d00*/  BSYNC.RECONVERGENT B0 ;  /* 0x0000000000007941 */ /* 0x000fea0003800200 */
.L_x_37:
        /* <DEDUP_REMOVED lines=9> */
[----:B------:R-:W-:Y:S05]  /*4da0*/  BRA `(.L_x_42) ;  /* 0x0000000000107947 */ /* 0x000fea0003800000 */
.L_x_41:
[----:B------:R-:W0:Y:S02]  /*4db0*/  MUFU.RCP R0, R5 ;  /* 0x0000000500007308 */ /* 0x000e240000001000 */
[----:B0-----:R-:W-:-:S04]  /*4dc0*/  FFMA R2, R5, R0, -1 ;  /* 0xbf80000005027423 */ /* 0x001fc80000000000 */
[----:B------:R-:W-:-:S04]  /*4dd0*/  FADD.FTZ R3, -R2, -RZ ;  /* 0x800000ff02037221 */ /* 0x000fc80000010100 */
[----:B------:R-:W-:-:S07]  /*4de0*/  FFMA R0, R0, R3, R0 ;  /* 0x0000000300007223 */ /* 0x000fce0000000000 */
.L_x_42:
[----:B------:R-:W-:Y:S05]  /*4df0*/  BSYNC.RECONVERGENT B0 ;  /* 0x0000000000007941 */ /* 0x000fea0003800200 */
.L_x_40:
[----:B------:R-:W2:Y:S04]  /*4e00*/  LDG.E R2, desc[UR36][R30.64+0x4] ;  /* 0x000004241e027981 */ /* 0x000ea8000c1e1900 */
[----:B------:R-:W3:Y:S04]  /*4e10*/  LDG.E R11, desc[UR36][R30.64+0x8] ;  /* 0x000008241e0b7981 */ /* 0x000ee8000c1e1900 */
[----:B------:R-:W4:Y:S01]  /*4e20*/  LDG.E R7, desc[UR36][R30.64] ;  /* 0x000000241e077981 */ /* 0x000f22000c1e1900 */
[C---:B------:R-:W-:Y:S01]  /*4e30*/  FMUL R8, R23.reuse, 16777216 ;  /* 0x4b80000017087820 */ /* 0x040fe20000400000 */
[----:B------:R-:W-:Y:S01]  /*4e40*/  FSETP.GEU.AND P0, PT, |R23|, 1.175494350822287508e-38, PT ;  /* 0x008000001700780b */ /* 0x000fe20003f0e200 */
[----:B------:R-:W0:Y:S01]  /*4e50*/  LDCU.64 UR4, c[0x4][0x8] ;  /* 0x01000100ff0477ac */ /* 0x000e220008000a00 */
[----:B------:R-:W-:-:S02]  /*4e60*/  MOV R25, 0x0 ;  /* 0x0000000000197802 */ /* 0x000fc40000000f00 */
[----:B------:R-:W-:-:S04]  /*4e70*/  FSEL R8, R8, R23, !P0 ;  /* 0x0000001708087208 */ /* 0x000fc80004000000 */
[----:B------:R-:W1:Y:S08]  /*4e80*/  MUFU.RCP R13, R8 ;  /* 0x00000008000d7308 */ /* 0x000e700000001000 */
[----:B------:R0:W1:Y:S01]  /*4e90*/  F2F.F64.F32 R4, R40 ;  /* 0x0000002800047310 */ /* 0x0000620000201800 */
[----:B------:R-:W-:Y:S01]  /*4ea0*/  @!P0 FMUL R56, R56, 16777216 ;  /* 0x4b80000038388820 */ /* 0x000fe20000400000 */
[----:B0-----:R-:W-:-:S04]  /*4eb0*/  FMUL R40, R40, R40 ;  /* 0x0000002828287220 */ /* 0x001fc80000400000 */
[----:B-1----:R-:W-:Y:S01]  /*4ec0*/  FFMA R13, R13, R56, -R40 ;  /* 0x000000380d0d7223 */ /* 0x002fe20000000828 */
[----:B------:R-:W-:Y:S01]  /*4ed0*/  FADD R29, R29, R0 ;  /* 0x000000001d1d7221 */ /* 0x000fe20000000000 */
[----:B------:R0:W-:Y:S02]  /*4ee0*/  STL.64 [R1], R4 ;  /* 0x0000000401007387 */ /* 0x0001e40000100a00 */
        /* <DEDUP_REMOVED lines=9> */
[----:B----4-:R-:W-:-:S05]  /*4f80*/  FFMA R7, R0, R18, R7 ;  /* 0x0000001200077223 */ /* 0x010fca0000000007 */
[----:B------:R2:W-:Y:S02]  /*4f90*/  STG.E desc[UR36][R30.64], R7 ;  /* 0x000000071e007986 */ /* 0x0005e4000c101924 */
[----:B0-2---:R-:W-:-:S07]  /*4fa0*/  MOV R7, UR39 ;  /* 0x0000002700077c02 */ /* 0x005fce0008000f00 */
[----:B------:R-:W-:-:S07]  /*4fb0*/  LEPC R20, `(.L_x_43) ;  /* 0x000000001014794e */ /* 0x000fce0000000000 */
[----:B-1----:R-:W-:Y:S05]  /*4fc0*/  CALL.ABS.NOINC R2 ;  /* 0x0000000002007343 */ /* 0x002fea0003c00000 */
.L_x_43:
[C---:B------:R-:W-:Y:S01]  /*4fd0*/  FMUL R6, R23.reuse, 16777216 ;  /* 0x4b80000017067820 */ /* 0x040fe20000400000 */
[----:B------:R-:W-:Y:S01]  /*4fe0*/  FSETP.GEU.AND P0, PT, |R23|, 1.175494350822287508e-38, PT ;  /* 0x008000001700780b */ /* 0x000fe20003f0e200 */
[----:B------:R-:W-:Y:S01]  /*4ff0*/  HFMA2 R8, -RZ, RZ, 0, 0 ;  /* 0x00000000ff087431 */ /* 0x000fe200000001ff */
[----:B------:R-:W-:Y:S01]  /*5000*/  MOV R9, 0x7ff80000 ;  /* 0x7ff8000000097802 */ /* 0x000fe20000000f00 */
[----:B------:R0:W1:Y:S01]  /*5010*/  LDC.64 R2, c[0x4][R25] ;  /* 0x0100000019027b82 */ /* 0x0000620000000a00 */
[----:B------:R-:W-:Y:S01]  /*5020*/  FSEL R6, R6, R23, !P0 ;  /* 0x0000001706067208 */ /* 0x000fe20004000000 */
[----:B------:R-:W2:Y:S01]  /*5030*/  LDCU.64 UR6, c[0x4][0x8] ;  /* 0x01000100ff0677ac */ /* 0x000ea20008000a00 */
[----:B------:R-:W-:Y:S02]  /*5040*/  FMUL R0, R0, 16777216 ;  /* 0x4b80000000007820 */ /* 0x000fe40000400000 */
[----:B------:R3:W4:Y:S01]  /*5050*/  MUFU.RCP R7, R6 ;  /* 0x0000000600077308 */ /* 0x0007220000001000 */
[----:B------:R0:W-:Y:S02]  /*5060*/  STL.64 [R1], R8 ;  /* 0x0000000801007387 */ /* 0x0001e40000100a00 */
[----:B------:R-:W-:-:S02]  /*5070*/  FSEL R5, R0, UR4, !P0 ;  /* 0x0000000400057c08 */ /* 0x000fc4000c000000 */
[----:B---3--:R-:W-:Y:S02]  /*5080*/  MOV R6, UR38 ;  /* 0x0000002600067c02 */ /* 0x008fe40008000f00 */
[----:B--2---:R-:W-:Y:S01]  /*5090*/  MOV R4, UR6 ;  /* 0x0000000600047c02 */ /* 0x004fe20008000f00 */
[----:B----4-:R-:W-:Y:S01]  /*50a0*/  FFMA R5, R7, R5, -R24 ;  /* 0x0000000507057223 */ /* 0x010fe20000000818 */
[----:B------:R-:W-:-:S03]  /*50b0*/  MOV R7, UR39 ;  /* 0x0000002700077c02 */ /* 0x000fc60008000f00 */
[----:B------:R-:W-:Y:S01]  /*50c0*/  FADD R27, R26, R5 ;  /* 0x000000051a1b7221 */ /* 0x000fe20000000000 */
[----:B0-----:R-:W-:-:S07]  /*50d0*/  MOV R5, UR7 ;  /* 0x0000000700057c02 */ /* 0x001fce0008000f00 */
[----:B------:R-:W-:-:S07]  /*50e0*/  LEPC R20, `(.L_x_44) ;  /* 0x000000001014794e */ /* 0x000fce0000000000 */
[----:B-1----:R-:W-:Y:S05]  /*50f0*/  CALL.ABS.NOINC R2 ;  /* 0x0000000002007343 */ /* 0x002fea0003c00000 */
.L_x_44:
        /* <DEDUP_REMOVED lines=11> */
[----:B---3--:R-:W-:Y:S02]  /*51b0*/  MOV R4, UR4 ;  /* 0x0000000400047c02 */ /* 0x008fe40008000f00 */
[----:B------:R-:W-:Y:S01]  /*51c0*/  MOV R5, UR5 ;  /* 0x0000000500057c02 */ /* 0x000fe20008000f00 */
[----:B0-----:R-:W-:-:S04]  /*51d0*/  FFMA R0, R23, R45, -R0 ;  /* 0x0000002d17007223 */ /* 0x001fc80000000800 */
[----:B-1----:R-:W-:-:S07]  /*51e0*/  FADD R27, R27, R0 ;  /* 0x000000001b1b7221 */ /* 0x002fce0000000000 */
[----:B------:R-:W-:-:S07]  /*51f0*/  LEPC R20, `(.L_x_45) ;  /* 0x000000001014794e */ /* 0x000fce0000000000 */
[----:B--2---:R-:W-:Y:S05]  /*5200*/  CALL.ABS.NOINC R2 ;  /* 0x0000000002007343 */ /* 0x004fea0003c00000 */
.L_x_45:
        /* <DEDUP_REMOVED lines=9> */
.L_x_47:
[----:B-1----:R-:W-:Y:S01]  /*52a0*/  FMUL.FTZ R6, R27, R0 ;  /* 0x000000001b067220 */ /* 0x002fe20000410000 */
[----:B------:R-:W-:-:S03]  /*52b0*/  FMUL.FTZ R0, R0, 0.5 ;  /* 0x3f00000000007820 */ /* 0x000fc60000410000 */
[----:B------:R-:W-:-:S04]  /*52c0*/  FFMA R27, -R6, R6, R27 ;  /* 0x00000006061b7223 */ /* 0x000fc8000000011b */
[----:B------:R-:W-:-:S07]  /*52d0*/  FFMA R6, R27, R0, R6 ;  /* 0x000000001b067223 */ /* 0x000fce0000000006 */
.L_x_48:
[----:B------:R-:W-:Y:S05]  /*52e0*/  BSYNC.RECONVERGENT B0 ;  /* 0x0000000000007941 */ /* 0x000fea0003800200 */
.L_x_46:
        /* <DEDUP_REMOVED lines=70> */
.L_x_51:
[----:B------:R-:W-:-:S07]  /*5750*/  FADD R0, R6, 8 ;  /* 0x4100000006007421 */ /* 0x000fce0000000000 */
.L_x_50:
[----:B------:R-:W-:Y:S05]  /*5760*/  BSYNC.RECONVERGENT B0 ;  /* 0x0000000000007941 */ /* 0x000fea0003800200 */
.L_x_49:
        /* <DEDUP_REMOVED lines=11> */
.L_x_53:
[----:B------:R-:W0:Y:S02]  /*5820*/  MUFU.RCP R8, R5 ;  /* 0x0000000500087308 */ /* 0x000e240000001000 */
[----:B0-----:R-:W-:-:S04]  /*5830*/  FFMA R0, R5, R8, -1 ;  /* 0xbf80000005007423 */ /* 0x001fc80000000008 */
[----:B------:R-:W-:-:S04]  /*5840*/  FADD.FTZ R3, -R0, -RZ ;  /* 0x800000ff00037221 */ /* 0x000fc80000010100 */
[----:B------:R-:W-:-:S07]  /*5850*/  FFMA R8, R8, R3, R8 ;  /* 0x0000000308087223 */ /* 0x000fce0000000008 */
.L_x_54:
[----:B------:R-:W-:Y:S05]  /*5860*/  BSYNC.RECONVERGENT B0 ;  /* 0x0000000000007941 */ /* 0x000fea0003800200 */
.L_x_52:
        /* <DEDUP_REMOVED lines=29> */
.L_x_55:
        /* <DEDUP_REMOVED lines=19> */
.L_x_56:
        /* <DEDUP_REMOVED lines=9> */
[----:B0-----:R1:W-:Y:S02]  /*5c00*/  STL.64 [R1], R2 ;  /* 0x0000000201007387 */ /* 0x0013e40000100a00 */
[----:B------:R-:W0:Y:S01]  /*5c10*/  MUFU.RCP R5, R22 ;  /* 0x0000001600057308 */ /* 0x000e220000001000 */
[----:B---3--:R-:W-:Y:S01]  /*5c20*/  MOV R4, UR4 ;  /* 0x0000000400047c02 */ /* 0x008fe20008000f00 */
[----:B0-----:R-:W-:Y:S01]  /*5c30*/  FFMA R0, R5, R53, -R0 ;  /* 0x0000003505007223 */ /* 0x001fe20000000800 */
[----:B------:R-:W-:-:S03]  /*5c40*/  MOV R5, UR5 ;  /* 0x0000000500057c02 */ /* 0x000fc60008000f00 */
[----:B-1----:R-:W-:-:S07]  /*5c50*/  FADD R23, R23, R0 ;  /* 0x0000000017177221 */ /* 0x002fce0000000000 */
[----:B------:R-:W-:-:S07]  /*5c60*/  LEPC R20, `(.L_x_57) ;  /* 0x000000001014794e */ /* 0x000fce0000000000 */
[----:B--2---:R-:W-:Y:S05]  /*5c70*/  CALL.ABS.NOINC R8 ;  /* 0x0000000008007343 */ /* 0x004fea0003c00000 */
.L_x_57:
        /* <DEDUP_REMOVED lines=10> */
.L_x_59:
[----:B-1----:R-:W-:Y:S01]  /*5d20*/  FMUL.FTZ R4, R23, R0 ;  /* 0x0000000017047220 */ /* 0x002fe20000410000 */
[----:B------:R-:W-:-:S03]  /*5d30*/  FMUL.FTZ R0, R0, 0.5 ;  /* 0x3f00000000007820 */ /* 0x000fc60000410000 */
[----:B------:R-:W-:-:S04]  /*5d40*/  FFMA R23, -R4, R4, R23 ;  /* 0x0000000404177223 */ /* 0x000fc80000000117 */
[----:B------:R-:W-:-:S07]  /*5d50*/  FFMA R4, R23, R0, R4 ;  /* 0x0000000017047223 */ /* 0x000fce0000000004 */
.L_x_60:
[----:B------:R-:W-:Y:S05]  /*5d60*/  BSYNC.RECONVERGENT B0 ;  /* 0x0000000000007941 */ /* 0x000fea0003800200 */
.L_x_58:
        /* <DEDUP_REMOVED lines=70> */
.L_x_63:
[----:B------:R-:W-:-:S07]  /*61d0*/  FADD R0, R4, 8 ;  /* 0x4100000004007421 */ /* 0x000fce0000000000 */
.L_x_62:
[----:B------:R-:W-:Y:S05]  /*61e0*/  BSYNC.RECONVERGENT B0 ;  /* 0x0000000000007941 */ /* 0x000fea0003800200 */
.L_x_61:
        /* <DEDUP_REMOVED lines=10> */
.L_x_65:
[----:B------:R-:W0:Y:S02]  /*6290*/  MUFU.RCP R0, R5 ;  /* 0x0000000500007308 */ /* 0x000e240000001000 */
[----:B0-----:R-:W-:-:S04]  /*62a0*/  FFMA R2, R5, R0, -1 ;  /* 0xbf80000005027423 */ /* 0x001fc80000000000 */
[----:B------:R-:W-:-:S04]  /*62b0*/  FADD.FTZ R3, -R2, -RZ ;  /* 0x800000ff02037221 */ /* 0x000fc80000010100 */
[----:B------:R-:W-:-:S07]  /*62c0*/  FFMA R0, R0, R3, R0 ;  /* 0x0000000300007223 */ /* 0x000fce0000000000 */
.L_x_66:
[----:B------:R-:W-:Y:S05]  /*62d0*/  BSYNC.RECONVERGENT B0 ;  /* 0x0000000000007941 */ /* 0x000fea0003800200 */
.L_x_64:
[----:B------:R-:W2:Y:S04]  /*62e0*/  LDG.E R3, desc[UR36][R30.64] ;  /* 0x000000241e037981 */ /* 0x000ea8000c1e1900 */
[----:B------:R-:W3:Y:S04]  /*62f0*/  LDG.E R9, desc[UR36][R30.64+0x8] ;  /* 0x000008241e097981 */ /* 0x000ee8000c1e1900 */
[----:B------:R-:W4:Y:S01]  /*6300*/  LDG.E R2, desc[UR36][R30.64+0x4] ;  /* 0x000004241e027981 */ /* 0x000f22000c1e1900 */
[----:B------:R-:W0:Y:S01]  /*6310*/  F2F.F64.F32 R10, R42 ;  /* 0x0000002a000a7310 */ /* 0x000e220000201800 */
[C---:B------:R-:W-:Y:S01]  /*6320*/  FMUL R6, R55.reuse, 16777216 ;  /* 0x4b80000037067820 */ /* 0x040fe20000400000 */
[----:B------:R-:W-:Y:S01]  /*6330*/  FSETP.GEU.AND P0, PT, |R55|, 1.175494350822287508e-38, PT ;  /* 0x008000003700780b */ /* 0x000fe20003f0e200 */
[----:B------:R-:W1:Y:S03]  /*6340*/  LDCU.64 UR4, c[0x4][0x8] ;  /* 0x01000100ff0477ac */ /* 0x000e660008000a00 */
[----:B------:R-:W-:-:S02]  /*6350*/  FSEL R5, R6, R55, !P0 ;  /* 0x0000003706057208 */ /* 0x000fc40004000000 */
[----:B------:R-:W-:-:S04]  /*6360*/  MOV R22, 0x0 ;  /* 0x0000000000167802 */ /* 0x000fc80000000f00 */
[----:B------:R-:W1:Y:S01]  /*6370*/  MUFU.RCP R5, R5 ;  /* 0x0000000500057308 */ /* 0x000e620000001000 */
[----:B------:R1:W2:Y:S01]  /*6380*/  LDC.64 R12, c[0x4][R22] ;  /* 0x01000000160c7b82 */ /* 0x0002a20000000a00 */
[----:B0-----:R-:W-:Y:S01]  /*6390*/  STL.64 [R1], R10 ;  /* 0x0000000a01007387 */ /* 0x001fe20000100a00 */
[----:B------:R-:W-:Y:S01]  /*63a0*/  FMUL R42, R42, R42 ;  /* 0x0000002a2a2a7220 */ /* 0x000fe20000400000 */
[----:B------:R-:W-:Y:S01]  /*63b0*/  @!P0 FMUL R58, R58, 16777216 ;  /* 0x4b8000003a3a8820 */ /* 0x000fe20000400000 */
[----:B------:R-:W-:Y:S01]  /*63c0*/  FADD R29, R29, R0 ;  /* 0x000000001d1d7221 */ /* 0x000fe20000000000 */
[----:B------:R-:W-:Y:S02]  /*63d0*/  MOV R6, UR38 ;  /* 0x0000002600067c02 */ /* 0x000fe40008000f00 */
[----:B-1----:R-:W-:Y:S01]  /*63e0*/  FFMA R5, R5, R58, -R42 ;  /* 0x0000003a05057223 */ /* 0x002fe2000000082a */
[C---:B--2---:R-:W-:Y:S01]  /*63f0*/  FFMA R3, R0.reuse, R18, R3 ;  /* 0x0000001200037223 */ /* 0x044fe20000000003 */
[----:B---3--:R-:W-:-:S04]  /*6400*/  FFMA R9, R0, R16, R9 ;  /* 0x0000001000097223 */ /* 0x008fc80000000009 */
[----:B------:R-:W-:Y:S04]  /*6410*/  STG.E desc[UR36][R30.64], R3 ;  /* 0x000000031e007986 */ /* 0x000fe8000c101924 */
[----:B------:R-:W-:Y:S01]  /*6420*/  STG.E desc[UR36][R30.64+0x8], R9 ;  /* 0x000008091e007986 */ /* 0x000fe2000c101924 */
[----:B----4-:R-:W-:Y:S01]  /*6430*/  FFMA R7, R0, R19, R2 ;  /* 0x0000001300077223 */ /* 0x010fe20000000002 */
[----:B------:R-:W-:Y:S01]  /*6440*/  FADD R2, R5, R4 ;  /* 0x0000000405027221 */ /* 0x000fe20000000000 */
[----:B------:R-:W-:Y:S02]  /*6450*/  MOV R4, UR4 ;  /* 0x0000000400047c02 */ /* 0x000fe40008000f00 */
[----:B------:R-:W-:Y:S01]  /*6460*/  MOV R5, UR5 ;  /* 0x0000000500057c02 */ /* 0x000fe20008000f00 */
[----:B------:R0:W-:Y:S02]  /*6470*/  STG.E desc[UR36][R30.64+0x4], R7 ;  /* 0x000004071e007986 */ /* 0x0001e4000c101924 */
[----:B0-----:R-:W-:-:S07]  /*6480*/  MOV R7, UR39 ;  /* 0x0000002700077c02 */ /* 0x001fce0008000f00 */
[----:B------:R-:W-:-:S07]  /*6490*/  LEPC R20, `(.L_x_67) ;  /* 0x000000001014794e */ /* 0x000fce0000000000 */
[----:B------:R-:W-:Y:S05]  /*64a0*/  CALL.ABS.NOINC R12 ;  /* 0x000000000c007343 */ /* 0x000fea0003c00000 */
.L_x_67:
[C---:B------:R-:W-:Y:S01]  /*64b0*/  FMUL R6, R55.reuse, 16777216 ;  /* 0x4b80000037067820 */ /* 0x040fe20000400000 */
[----:B------:R-:W-:Y:S01]  /*64c0*/  FSETP.GEU.AND P0, PT, |R55|, 1.175494350822287508e-38, PT ;  /* 0x008000003700780b */ /* 0x000fe20003f0e200 */
[----:B------:R-:W-:Y:S01]  /*64d0*/  HFMA2 R8, -RZ, RZ, 0, 0 ;  /* 0x00000000ff087431 */ /* 0x000fe200000001ff */
[----:B------:R-:W-:Y:S01]  /*64e0*/  MOV R9, 0x7ff80000 ;  /* 0x7ff8000000097802 */ /* 0x000fe20000000f00 */
[----:B------:R0:W1:Y:S01]  /*64f0*/  LDC.64 R10, c[0x4][R22] ;  /* 0x01000000160a7b82 */ /* 0x0000620000000a00 */
[----:B------:R-:W-:Y:S01]  /*6500*/  FSEL R6, R6, R55, !P0 ;  /* 0x0000003706067208 */ /* 0x000fe20004000000 */
[----:B------:R-:W2:Y:S01]  /*6510*/  LDCU.64 UR6, c[0x4][0x8] ;  /* 0x01000100ff0677ac */ /* 0x000ea20008000a00 */
[----:B------:R-:W-:Y:S01]  /*6520*/  FMUL R0, R0, 16777216 ;  /* 0x4b80000000007820 */ /* 0x000fe20000400000 */
[----:B------:R-:W-:Y:S01]  /*6530*/  MOV R7, UR39 ;  /* 0x0000002700077c02 */ /* 0x000fe20008000f00 */
[----:B------:R3:W4:Y:S01]  /*6540*/  MUFU.RCP R5, R6 ;  /* 0x0000000600057308 */ /* 0x0007220000001000 */
[----:B------:R0:W-:Y:S02]  /*6550*/  STL.64 [R1], R8 ;  /* 0x0000000801007387 */ /* 0x0001e40000100a00 */
[----:B------:R-:W-:-:S02]  /*6560*/  FSEL R3, R0, UR4, !P0 ;  /* 0x0000000400037c08 */ /* 0x000fc4000c000000 */
[----:B---3--:R-:W-:Y:S02]  /*6570*/  MOV R6, UR38 ;  /* 0x0000002600067c02 */ /* 0x008fe40008000f00 */
[----:B--2---:R-:W-:Y:S01]  /*6580*/  MOV R4, UR6 ;  /* 0x0000000600047c02 */ /* 0x004fe20008000f00 */
[----:B----4-:R-:W-:Y:S01]  /*6590*/  FFMA R3, R5, R3, -R24 ;  /* 0x0000000305037223 */ /* 0x010fe20000000818 */
[----:B------:R-:W-:-:S03]  /*65a0*/  MOV R5, UR7 ;  /* 0x0000000700057c02 */ /* 0x000fc60008000f00 */
[----:B0-----:R-:W-:-:S07]  /*65b0*/  FADD R2, R2, R3 ;  /* 0x0000000302027221 */ /* 0x001fce0000000000 */
[----:B------:R-:W-:-:S07]  /*65c0*/  LEPC R20, `(.L_x_68) ;  /* 0x000000001014794e */ /* 0x000fce0000000000 */
[----:B-1----:R-:W-:Y:S05]  /*65d0*/  CALL.ABS.NOINC R10 ;  /* 0x000000000a007343 */ /* 0x002fea0003c00000 */
.L_x_68:
[----:B------:R-:W-:Y:S01]  /*65e0*/  FSETP.GEU.AND P0, PT, |R55|, 1.175494350822287508e-38, PT ;  /* 0x008000003700780b */ /* 0x000fe20003f0e200 */
[----:B------:R-:W0:Y:S01]  /*65f0*/  F2F.F64.F32 R8, R33 ;  /* 0x0000002100087310 */ /* 0x000e220000201800 */
[----:B------:R-:W1:Y:S01]  /*6600*/  LDC.64 R22, c[0x4][R22] ;  /* 0x0100000016167b82 */ /* 0x000e620000000a00 */
[----:B------:R-:W2:Y:S01]  /*6610*/  LDCU.64 UR4, c[0x4][0x8] ;  /* 0x01000100ff0477ac */ /* 0x000ea20008000a00 */
[----:B------:R-:W-:Y:S01]  /*6620*/  FMUL R3, R33, R33 ;  /* 0x0000002121037220 */ /* 0x000fe20000400000 */
[----:B------:R-:W-:Y:S02]  /*6630*/  MOV R6, UR38 ;  /* 0x0000002600067c02 */ /* 0x000fe40008000f00 */
[----:B------:R-:W-:-:S06]  /*6640*/  MOV R7, UR39 ;  /* 0x0000002700077c02 */ /* 0x000fcc0008000f00 */
[----:B------:R-:W-:Y:S01]  /*6650*/  @!P0 FMUL R55, R55, 16777216 ;  /* 0x4b80000037378820 */ /* 0x000fe20000400000 */
[----:B------:R-:W-:Y:S01]  /*6660*/  @!P0 FMUL R54, R54, 16777216 ;  /* 0x4b80000036368820 */ /* 0x000fe20000400000 */
[----:B0-----:R0:W-:Y:S02]  /*6670*/  STL.64 [R1], R8 ;  /* 0x0000000801007387 */ /* 0x0011e40000100a00 */
[----:B------:R-:W3:Y:S01]  /*6680*/  MUFU.RCP R0, R55 ;  /* 0x0000003700007308 */ /* 0x000ee20000001000 */
[----:B--2---:R-:W-:Y:S02]  /*6690*/  MOV R4, UR4 ;  /* 0x0000000400047c02 */ /* 0x004fe40008000f00 */
[----:B------:R-:W-:Y:S01]  /*66a0*/  MOV R5, UR5 ;  /* 0x0000000500057c02 */ /* 0x000fe20008000f00 */
[----:B---3--:R-:W-:-:S04]  /*66b0*/  FFMA R3, R0, R54, -R3 ;  /* 0x0000003600037223 */ /* 0x008fc80000000803 */
[----:B0-----:R-:W-:-:S07]  /*66c0*/  FADD R2, R2, R3 ;  /* 0x0000000302027221 */ /* 0x001fce0000000000 */
[----:B------:R-:W-:-:S07]  /*66d0*/  LEPC R20, `(.L_x_69) ;  /* 0x000000001014794e */ /* 0x000fce0000000000 */
[----:B-1----:R-:W-:Y:S05]  /*66e0*/  CALL.ABS.NOINC R22 ;  /* 0x0000000016007343 */ /* 0x002fea0003c00000 */
.L_x_69:
        /* <DEDUP_REMOVED lines=9> */
.L_x_71:
[----:B-1----:R-:W-:Y:S01]  /*6780*/  FMUL.FTZ R3, R2, R5 ;  /* 0x0000000502037220 */ /* 0x002fe20000410000 */
[----:B------:R-:W-:-:S03]  /*6790*/  FMUL.FTZ R6, R5, 0.5 ;  /* 0x3f00000005067820 */ /* 0x000fc60000410000 */
[----:B------:R-:W-:-:S04]  /*67a0*/  FFMA R2, -R3, R3, R2 ;  /* 0x0000000303027223 */ /* 0x000fc80000000102 */
[----:B------:R-:W-:-:S07]  /*67b0*/  FFMA R6, R2, R6, R3 ;  /* 0x0000000602067223 */ /* 0x000fce0000000003 */
.L_x_72:
[----:B------:R-:W-:Y:S05]  /*67c0*/  BSYNC.RECONVERGENT B0 ;  /* 0x0000000000007941 */ /* 0x000fea0003800200 */
.L_x_70:
        /* <DEDUP_REMOVED lines=70> */
.L_x_75:
[----:B------:R-:W-:-:S07]  /*6c30*/  FADD R0, R6, 8 ;  /* 0x4100000006007421 */ /* 0x000fce0000000000 */
.L_x_74:
[----:B------:R-:W-:Y:S05]  /*6c40*/  BSYNC.RECONVERGENT B0 ;  /* 0x0000000000007941 */ /* 0x000fea0003800200 */
.L_x_73:
        /* <DEDUP_REMOVED lines=11> */
.L_x_77:
[----:B------:R-:W0:Y:S02]  /*6d00*/  MUFU.RCP R2, R5 ;  /* 0x0000000500027308 */ /* 0x000e240000001000 */
[----:B0-----:R-:W-:-:S04]  /*6d10*/  FFMA R0, R5, R2, -1 ;  /* 0xbf80000005007423 */ /* 0x001fc80000000002 */
[----:B------:R-:W-:-:S04]  /*6d20*/  FADD.FTZ R3, -R0, -RZ ;  /* 0x800000ff00037221 */ /* 0x000fc80000010100 */
[----:B------:R-:W-:-:S07]  /*6d30*/  FFMA R2, R2, R3, R2 ;  /* 0x0000000302027223 */ /* 0x000fce0000000002 */
.L_x_78:
[----:B------:R-:W-:Y:S05]  /*6d40*/  BSYNC.RECONVERGENT B0 ;  /* 0x0000000000007941 */ /* 0x000fea0003800200 */
.L_x_76:
        /* <DEDUP_REMOVED lines=8> */
[----:B------:R-:W1:Y:S01]  /*6dd0*/  MUFU.RCP R0, R0 ;  /* 0x0000000000007308 */ /* 0x000e620000001000 */
[----:B------:R0:W2:Y:S07]  /*6de0*/  LDC.64 R10, c[0x4][R22] ;  /* 0x01000000160a7b82 */ /* 0x0000ae0000000a00 */
[----:B------:R0:W1:Y:S01]  /*6df0*/  F2F.F64.F32 R4, R43 ;  /* 0x0000002b00047310 */ /* 0x0000620000201800 */
[----:B------:R-:W-:Y:S01]  /*6e00*/  @!P0 FMUL R59, R59, 16777216 ;  /* 0x4b8000003b3b8820 */ /* 0x000fe20000400000 */
[----:B0-----:R-:W-:Y:S01]  /*6e10*/  FMUL R43, R43, R43 ;  /* 0x0000002b2b2b7220 */ /* 0x001fe20000400000 */
[----:B------:R-:W-:-:S03]  /*6e20*/  FADD R29, R29, R2 ;  /* 0x000000021d1d7221 */ /* 0x000fc60000000000 */
[----:B-1----:R-:W-:Y:S01]  /*6e30*/  FFMA R43, R0, R59, -R43 ;  /* 0x0000003b002b7223 */ /* 0x002fe2000000082b */
[----:B------:R0:W-:Y:S02]  /*6e40*/  STL.64 [R1], R4 ;  /* 0x0000000401007387 */ /* 0x0001e40000100a00 */
[----:B0-----:R-:W-:Y:S02]  /*6e50*/  MOV R4, UR4 ;  /* 0x0000000400047c02 */ /* 0x001fe40008000f00 */
[----:B------:R-:W-:Y:S01]  /*6e60*/  MOV R5, UR5 ;  /* 0x0000000500057c02 */ /* 0x000fe20008000f00 */
[C---:B--2---:R-:W-:Y:S01]  /*6e70*/  FFMA R3, R2.reuse, R18, R3 ;  /* 0x0000001202037223 */ /* 0x044fe20000000003 */
[----:B---3--:R-:W-:-:S04]  /*6e80*/  FFMA R9, R2, R16, R9 ;  /* 0x0000001002097223 */ /* 0x008fc80000000009 */
[----:B------:R-:W-:Y:S04]  /*6e90*/  STG.E desc[UR36][R30.64], R3 ;  /* 0x000000031e007986 */ /* 0x000fe8000c101924 */
[----:B------:R-:W-:Y:S01]  /*6ea0*/  STG.E desc[UR36][R30.64+0x8], R9 ;  /* 0x000008091e007986 */ /* 0x000fe2000c101924 */
[----:B----4-:R-:W-:Y:S01]  /*6eb0*/  FFMA R7, R2, R19, R8 ;  /* 0x0000001302077223 */ /* 0x010fe20000000008 */
[----:B------:R-:W-:Y:S01]  /*6ec0*/  FADD R2, R43, R6 ;  /* 0x000000062b027221 */ /* 0x000fe20000000000 */
[----:B------:R-:W-:-:S03]  /*6ed0*/  MOV R6, UR38 ;  /* 0x0000002600067c02 */ /* 0x000fc60008000f00 */
[----:B------:R0:W-:Y:S02]  /*6ee0*/  STG.E desc[UR36][R30.64+0x4], R7 ;  /* 0x000004071e007986 */ /* 0x0001e4000c101924 */
[----:B0-----:R-:W-:-:S07]  /*6ef0*/  MOV R7, UR39 ;  /* 0x0000002700077c02 */ /* 0x001fce0008000f00 */
[----:B------:R-:W-:-:S07]  /*6f00*/  LEPC R20, `(.L_x_79) ;  /* 0x000000001014794e */ /* 0x000fce0000000000 */
[----:B------:R-:W-:Y:S05]  /*6f10*/  CALL.ABS.NOINC R10 ;  /* 0x000000000a007343 */ /* 0x000fea0003c00000 */
.L_x_79:
        /* <DEDUP_REMOVED lines=19> */
.L_x_80:
        /* <DEDUP_REMOVED lines=17> */
.L_x_81:
        /* <DEDUP_REMOVED lines=8> */
[----:B------:R-:W-:Y:S01]  /*71e0*/  MOV R4, R6 ;  /* 0x0000000600047202 */ /* 0x000fe20000000f00 */
[----:B------:R-:W-:Y:S06]  /*71f0*/  BRA `(.L_x_84) ;  /* 0x0000000000107947 */ /* 0x000fec0003800000 */
.L_x_83:
[----:B-1----:R-:W-:Y:S01]  /*7200*/  FMUL.FTZ R3, R2, R5 ;  /* 0x0000000502037220 */ /* 0x002fe20000410000 */
[----:B------:R-:W-:-:S03]  /*7210*/  FMUL.FTZ R4, R5, 0.5 ;  /* 0x3f00000005047820 */ /* 0x000fc60000410000 */
[----:B------:R-:W-:-:S04]  /*7220*/  FFMA R2, -R3, R3, R2 ;  /* 0x0000000303027223 */ /* 0x000fc80000000102 */
[----:B------:R-:W-:-:S07]  /*7230*/  FFMA R4, R2, R4, R3 ;  /* 0x0000000402047223 */ /* 0x000fce0000000003 */
.L_x_84:
[----:B------:R-:W-:Y:S05]  /*7240*/  BSYNC.RECONVERGENT B0 ;  /* 0x0000000000007941 */ /* 0x000fea0003800200 */
.L_x_82:
        /* <DEDUP_REMOVED lines=70> */
.L_x_87:
[----:B------:R-:W-:-:S07]  /*76b0*/  FADD R0, R4, 8 ;  /* 0x4100000004007421 */ /* 0x000fce0000000000 */
.L_x_86:
[----:B------:R-:W-:Y:S05]  /*76c0*/  BSYNC.RECONVERGENT B0 ;  /* 0x0000000000007941 */ /* 0x000fea0003800200 */
.L_x_85:
        /* <DEDUP_REMOVED lines=10> */
.L_x_89:
[----:B------:R-:W0:Y:S02]  /*7770*/  MUFU.RCP R0, R5 ;  /* 0x0000000500007308 */ /* 0x000e240000001000 */
[----:B0-----:R-:W-:-:S04]  /*7780*/  FFMA R2, R5, R0, -1 ;  /* 0xbf80000005027423 */ /* 0x001fc80000000000 */
[----:B------:R-:W-:-:S04]  /*7790*/  FADD.FTZ R3, -R2, -RZ ;  /* 0x800000ff02037221 */ /* 0x000fc80000010100 */
[----:B------:R-:W-:-:S07]  /*77a0*/  FFMA R0, R0, R3, R0 ;  /* 0x0000000300007223 */ /* 0x000fce0000000000 */
.L_x_90:
[----:B------:R-:W-:Y:S05]  /*77b0*/  BSYNC.RECONVERGENT B0 ;  /* 0x0000000000007941 */ /* 0x000fea0003800200 */
.L_x_88:
        /* <DEDUP_REMOVED lines=16> */
[----:B-1----:R-:W-:-:S04]  /*78c0*/  FFMA R5, R5, R62, -R44 ;  /* 0x0000003e05057223 */ /* 0x002fc8000000082c */
[----:B------:R-:W-:Y:S01]  /*78d0*/  FADD R26, R5, R4 ;  /* 0x00000004051a7221 */ /* 0x000fe20000000000 */
[----:B------:R-:W-:Y:S02]  /*78e0*/  MOV R4, UR4 ;  /* 0x0000000400047c02 */ /* 0x000fe40008000f00 */
[----:B------:R-:W-:Y:S01]  /*78f0*/  MOV R5, UR5 ;  /* 0x0000000500057c02 */ /* 0x000fe20008000f00 */
[C---:B--2---:R-:W-:Y:S01]  /*7900*/  FFMA R3, R0.reuse, R18, R3 ;  /* 0x0000001200037223 */ /* 0x044fe20000000003 */
[----:B---3--:R-:W-:-:S04]  /*7910*/  FFMA R9, R0, R16, R9 ;  /* 0x0000001000097223 */ /* 0x008fc80000000009 */
[----:B------:R-:W-:Y:S04]  /*7920*/  STG.E desc[UR36][R30.64], R3 ;  /* 0x000000031e007986 */ /* 0x000fe8000c101924 */
[----:B------:R-:W-:Y:S01]  /*7930*/  STG.E desc[UR36][R30.64+0x8], R9 ;  /* 0x000008091e007986 */ /* 0x000fe2000c101924 */
[----:B----4-:R-:W-:-:S05]  /*7940*/  FFMA R7, R0, R19, R2 ;  /* 0x0000001300077223 */ /* 0x010fca0000000002 */
[----:B------:R0:W-:Y:S02]  /*7950*/  STG.E desc[UR36][R30.64+0x4], R7 ;  /* 0x000004071e007986 */ /* 0x0001e4000c101924 */
[----:B0-----:R-:W-:-:S07]  /*7960*/  MOV R7, UR39 ;  /* 0x0000002700077c02 */ /* 0x001fce0008000f00 */
[----:B------:R-:W-:-:S07]  /*7970*/  LEPC R20, `(.L_x_91) ;  /* 0x000000001014794e */ /* 0x000fce0000000000 */
[----:B------:R-:W-:Y:S05]  /*7980*/  CALL.ABS.NOINC R12 ;  /* 0x000000000c007343 */ /* 0x000fea0003c00000 */
.L_x_91:
        /* <DEDUP_REMOVED lines=9> */
[----:B------:R-:W3:Y:S01]  /*7a20*/  MUFU.RCP R5, R2 ;  /* 0x0000000200057308 */ /* 0x000ee20000001000 */
[----:B------:R0:W-:Y:S01]  /*7a30*/  STL.64 [R1], R8 ;  /* 0x0000000801007387 */ /* 0x0001e20000100a00 */
[----:B------:R-:W-:-:S02]  /*7a40*/  MOV R7, UR39 ;  /* 0x0000002700077c02 */ /* 0x000fc40008000f00 */
[----:B------:R-:W-:Y:S02]  /*7a50*/  FSEL R3, R0, UR4, !P0 ;  /* 0x0000000400037c08 */ /* 0x000fe4000c000000 */
[----:B--2---:R-:W-:-:S03]  /*7a60*/  MOV R4, UR6 ;  /* 0x0000000600047c02 */ /* 0x004fc60008000f00 */
[----:B---3--:R-:W-:Y:S01]  /*7a70*/  FFMA R3, R5, R3, -R24 ;  /* 0x0000000305037223 */ /* 0x008fe20000000818 */
[----:B------:R-:W-:-:S03]  /*7a80*/  MOV R5, UR7 ;  /* 0x0000000700057c02 */ /* 0x000fc60008000f00 */
[----:B0-----:R-:W-:-:S07]  /*7a90*/  FADD R23, R26, R3 ;  /* 0x000000031a177221 */ /* 0x001fce0000000000 */
[----:B------:R-:W-:-:S07]  /*7aa0*/  LEPC R20, `(.L_x_92) ;  /* 0x000000001014794e */ /* 0x000fce0000000000 */
[----:B-1----:R-:W-:Y:S05]  /*7ab0*/  CALL.ABS.NOINC R10 ;  /* 0x000000000a007343 */ /* 0x002fea0003c00000 */
.L_x_92:
        /* <DEDUP_REMOVED lines=17> */
.L_x_93:
        /* <DEDUP_REMOVED lines=10> */
.L_x_95:
[----:B-1----:R-:W-:Y:S01]  /*7c70*/  FMUL.FTZ R0, R23, R2 ;  /* 0x0000000217007220 */ /* 0x002fe20000410000 */
[----:B------:R-:W-:-:S03]  /*7c80*/  FMUL.FTZ R2, R2, 0.5 ;  /* 0x3f00000002027820 */ /* 0x000fc60000410000 */
[----:B------:R-:W-:-:S04]  /*7c90*/  FFMA R23, -R0, R0, R23 ;  /* 0x0000000000177223 */ /* 0x000fc80000000117 */
[----:B------:R-:W-:-:S07]  /*7ca0*/  FFMA R0, R23, R2, R0 ;  /* 0x0000000217007223 */ /* 0x000fce0000000000 */
.L_x_96:
[----:B------:R-:W-:Y:S05]  /*7cb0*/  BSYNC.RECONVERGENT B0 ;  /* 0x0000000000007941 */ /* 0x000fea0003800200 */
.L_x_94:
        /* <DEDUP_REMOVED lines=70> */
.L_x_99:
[----:B------:R-:W-:-:S07]  /*8120*/  FADD R2, R0, 8 ;  /* 0x4100000000027421 */ /* 0x000fce0000000000 */
.L_x_98:
[----:B------:R-:W-:Y:S05]  /*8130*/  BSYNC.RECONVERGENT B0 ;  /* 0x0000000000007941 */ /* 0x000fea0003800200 */
.L_x_97:
        /* <DEDUP_REMOVED lines=11> */
.L_x_101:
[----:B------:R-:W0:Y:S02]  /*81f0*/  MUFU.RCP R2, R5 ;  /* 0x0000000500027308 */ /* 0x000e240000001000 */
[----:B0-----:R-:W-:-:S04]  /*8200*/  FFMA R0, R5, R2, -1 ;  /* 0xbf80000005007423 */ /* 0x001fc80000000002 */
[----:B------:R-:W-:-:S04]  /*8210*/  FADD.FTZ R3, -R0, -RZ ;  /* 0x800000ff00037221 */ /* 0x000fc80000010100 */
[----:B------:R-:W-:-:S07]  /*8220*/  FFMA R2, R2, R3, R2 ;  /* 0x0000000302027223 */ /* 0x000fce0000000002 */
.L_x_102:
[----:B------:R-:W-:Y:S05]  /*8230*/  BSYNC.RECONVERGENT B0 ;  /* 0x0000000000007941 */ /* 0x000fea0003800200 */
.L_x_100:
[----:B------:R-:W2:Y:S04]  /*8240*/  LDG.E R5, desc[UR36][R30.64] ;  /* 0x000000241e057981 */ /* 0x000ea8000c1e1900 */
[----:B------:R-:W3:Y:S04]  /*8250*/  LDG.E R7, desc[UR36][R30.64+0x4] ;  /* 0x000004241e077981 */ /* 0x000ee8000c1e1900 */
[----:B------:R-:W4:Y:S01]  /*8260*/  LDG.E R9, desc[UR36][R30.64+0x8] ;  /* 0x000008241e097981 */ /* 0x000f22000c1e1900 */
[----:B------:R-:W-:Y:S01]  /*8270*/  FADD R3, R29, R2 ;  /* 0x000000021d037221 */ /* 0x000fe20000000000 */
[----:B------:R-:W-:Y:S03]  /*8280*/  BSSY.RECONVERGENT B0, `(.L_x_103) ;  /* 0x000000f000007945 */ /* 0x000fe60003800200 */
[----:B------:R-:W0:Y:S02]  /*8290*/  MUFU.RCP R0, R3 ;  /* 0x0000000300007308 */ /* 0x000e240000001000 */
[----:B0-----:R-:W-:-:S04]  /*82a0*/  FFMA R11, -R3, R0, 1 ;  /* 0x3f800000030b7423 */ /* 0x001fc80000000100 */
[----:B------:R-:W-:Y:S01]  /*82b0*/  FFMA R11, R0, R11, R0 ;  /* 0x0000000b000b7223 */ /* 0x000fe20000000000 */
[----:B--2---:R-:W-:-:S04]  /*82c0*/  FFMA R0, R2, R18, R5 ;  /* 0x0000001202007223 */ /* 0x004fc80000000005 */
[----:B------:R-:W0:Y:S01]  /*82d0*/  FCHK P0, R0, R3 ;  /* 0x0000000300007302 */ /* 0x000e220000000000 */
[----:B------:R-:W-:Y:S01]  /*82e0*/  FFMA R4, R0, R11, RZ ;  /* 0x0000000b00047223 */ /* 0x000fe200000000ff */
[C---:B---3--:R-:W-:Y:S01]  /*82f0*/  FFMA R19, R2.reuse, R19, R7 ;  /* 0x0000001302137223 */ /* 0x048fe20000000007 */
[----:B----4-:R-:W-:Y:S02]  /*8300*/  FFMA R16, R2, R16, R9 ;  /* 0x0000001002107223 */ /* 0x010fe40000000009 */
[----:B------:R-:W-:-:S04]  /*8310*/  FFMA R5, -R3, R4, R0 ;  /* 0x0000000403057223 */ /* 0x000fc80000000100 */
[----:B------:R-:W-:Y:S01]  /*8320*/  FFMA R5, R11, R5, R4 ;  /* 0x000000050b057223 */ /* 0x000fe20000000004 */
[----:B0-----:R-:W-:Y:S06]  /*8330*/  @!P0 BRA `(.L_x_104) ;  /* 0x00000000000c8947 */ /* 0x001fec0003800000 */
[----:B------:R-:W-:-:S07]  /*8340*/  MOV R8, 0x8360 ;  /* 0x0000836000087802 */ /* 0x000fce0000000f00 */
[----:B------:R-:W-:Y:S05]  /*8350*/  CALL.REL.NOINC `($__internal_2_$__cuda_sm3x_div_rn_noftz_f32_slowpath) ;  /* 0x0000000400c87944 */ /* 0x000fea0003c00000 */
[----:B------:R-:W-:-:S07]  /*8360*/  MOV R5, R6 ;  /* 0x0000000600057202 */ /* 0x000fce0000000f00 */
.L_x_104:
[----:B------:R-:W-:Y:S05]  /*8370*/  BSYNC.RECONVERGENT B0 ;  /* 0x0000000000007941 */ /* 0x000fea0003800200 */
.L_x_103:
[----:B------:R-:W0:Y:S01]  /*8380*/  MUFU.RCP R0, R3 ;  /* 0x0000000300007308 */ /* 0x000e220000001000 */
[----:B------:R1:W-:Y:S01]  /*8390*/  STG.E desc[UR36][R30.64], R5 ;  /* 0x000000051e007986 */ /* 0x0003e2000c101924 */
[----:B------:R-:W-:Y:S06]  /*83a0*/  BSSY.RECONVERGENT B0, `(.L_x_105) ;  /* 0x000000c000007945 */ /* 0x000fec0003800200 */
[----:B------:R-:W2:Y:S01]  /*83b0*/  FCHK P0, R19, R3 ;  /* 0x0000000313007302 */ /* 0x000ea20000000000 */
[----:B0-----:R-:W-:-:S04]  /*83c0*/  FFMA R7, -R3, R0, 1 ;  /* 0x3f80000003077423 */ /* 0x001fc80000000100 */
[----:B------:R-:W-:-:S04]  /*83d0*/  FFMA R9, R0, R7, R0 ;  /* 0x0000000700097223 */ /* 0x000fc80000000000 */
[----:B------:R-:W-:-:S04]  /*83e0*/  FFMA R0, R19, R9, RZ ;  /* 0x0000000913007223 */ /* 0x000fc800000000ff */
[----:B------:R-:W-:-:S04]  /*83f0*/  FFMA R7, -R3, R0, R19 ;  /* 0x0000000003077223 */ /* 0x000fc80000000113 */
[----:B------:R-:W-:Y:S01]  /*8400*/  FFMA R7, R9, R7, R0 ;  /* 0x0000000709077223 */ /* 0x000fe20000000000 */
[----:B-12---:R-:W-:Y:S06]  /*8410*/  @!P0 BRA `(.L_x_106) ;  /* 0x0000000000108947 */ /* 0x006fec0003800000 */
[----:B------:R-:W-:Y:S02]  /*8420*/  MOV R0, R19 ;  /* 0x0000001300007202 */ /* 0x000fe40000000f00 */
[----:B------:R-:W-:-:S07]  /*8430*/  MOV R8, 0x8450 ;  /* 0x0000845000087802 */ /* 0x000fce0000000f00 */
[----:B------:R-:W-:Y:S05]  /*8440*/  CALL.REL.NOINC `($__internal_2_$__cuda_sm3x_div_rn_noftz_f32_slowpath) ;  /* 0x00000004008c7944 */ /* 0x000fea0003c00000 */
[----:B------:R-:W-:-:S07]  /*8450*/  MOV R7, R6 ;  /* 0x0000000600077202 */ /* 0x000fce0000000f00 */
.L_x_106:
[----:B------:R-:W-:Y:S05]  /*8460*/  BSYNC.RECONVERGENT B0 ;  /* 0x0000000000007941 */ /* 0x000fea0003800200 */
.L_x_105:
[----:B------:R-:W0:Y:S01]  /*8470*/  MUFU.RCP R0, R3 ;  /* 0x0000000300007308 */ /* 0x000e220000001000 */
[----:B------:R1:W-:Y:S01]  /*8480*/  STG.E desc[UR36][R30.64+0x4], R7 ;  /* 0x000004071e007986 */ /* 0x0003e2000c101924 */
[----:B------:R-:W-:Y:S01]  /*8490*/  BSSY.RECONVERGENT B0, `(.L_x_107) ;  /* 0x000000d000007945 */ /* 0x000fe20003800200 */
[----:B------:R-:W-:-:S05]  /*84a0*/  LOP3.LUT R17, R17, 0xff, RZ, 0xc0, !PT ;  /* 0x000000ff11117812 */ /* 0x000fca00078ec0ff */
        /* <DEDUP_REMOVED lines=11> */
.L_x_108:
[----:B------:R-:W-:Y:S05]  /*8560*/  BSYNC.RECONVERGENT B0 ;  /* 0x0000000000007941 */ /* 0x000fea0003800200 */
.L_x_107:
[----:B------:R-:W0:Y:S01]  /*8570*/  I2F.U16 R3, R17 ;  /* 0x0000001100037306 */ /* 0x000e220000101000 */
[----:B------:R-:W-:Y:S04]  /*8580*/  STG.E desc[UR36][R30.64+0x8], R5 ;  /* 0x000008051e007986 */ /* 0x000fe8000c101924 */
[----:B0-----:R-:W-:Y:S01]  /*8590*/  STG.E desc[UR36][R30.64+0xc], R3 ;  /* 0x00000c031e007986 */ /* 0x001fe2000c101924 */
[----:B------:R-:W-:Y:S05]  /*85a0*/  EXIT ;  /* 0x000000000000794d */ /* 0x000fea0003800000 */
        .weak           $__internal_0_$__cuda_sm20_rcp_rn_f32_slowpath
        .type           $__internal_0_$__cuda_sm20_rcp_rn_f32_slowpath,@function
        .size           $__internal_0_$__cuda_sm20_rcp_rn_f32_slowpath,($__internal_1_$__cuda_sm20_sqrt_rn_f32_slowpath - $__internal_0_$__cuda_sm20_rcp_rn_f32_slowpath)
$__internal_0_$__cuda_sm20_rcp_rn_f32_slowpath:
[----:B------:R-:W-:Y:S01]  /*85b0*/  SHF.L.U32 R2, R0, 0x1, RZ ;  /* 0x0000000100027819 */ /* 0x000fe200000006ff */
[----:B------:R-:W-:Y:S03]  /*85c0*/  BSSY.RECONVERGENT B1, `(.L_x_109) ;  /* 0x0000030000017945 */ /* 0x000fe60003800200 */
[----:B------:R-:W-:-:S04]  /*85d0*/  SHF.R.U32.HI R9, RZ, 0x18, R2 ;  /* 0x00000018ff097819 */ /* 0x000fc80000011602 */
[----:B------:R-:W-:-:S13]  /*85e0*/  ISETP.NE.U32.AND P0, PT, R9, RZ, PT ;  /* 0x000000ff0900720c */ /* 0x000fda0003f05070 */
[----:B------:R-:W-:Y:S05]  /*85f0*/  @P0 BRA `(.L_x_110) ;  /* 0x0000000000280947 */ /* 0x000fea0003800000 */
[----:B------:R-:W-:-:S04]  /*8600*/  SHF.L.U32 R2, R0, 0x1, RZ ;  /* 0x0000000100027819 */ /* 0x000fc800000006ff */
[----:B------:R-:W-:-:S13]  /*8610*/  ISETP.NE.AND P0, PT, R2, RZ, PT ;  /* 0x000000ff0200720c */ /* 0x000fda0003f05270 */
[----:B------:R-:W-:Y:S01]  /*8620*/  @P0 FFMA R7, R0, 1.84467440737095516160e+19, RZ ;  /* 0x5f80000000070823 */ /* 0x000fe200000000ff */
[----:B------:R-:W-:Y:S08]  /*8630*/  @!P0 MUFU.RCP R3, R0 ;  /* 0x0000000000038308 */ /* 0x000ff00000001000 */
[----:B------:R-:W0:Y:S02]  /*8640*/  @P0 MUFU.RCP R2, R7 ;  /* 0x0000000700020308 */ /* 0x000e240000001000 */
[----:B0-----:R-:W-:-:S04]  /*8650*/  @P0 FFMA R8, R7, R2, -1 ;  /* 0xbf80000007080423 */ /* 0x001fc80000000002 */
[----:B------:R-:W-:-:S04]  /*8660*/  @P0 FADD.FTZ R9, -R8, -RZ ;  /* 0x800000ff08090221 */ /* 0x000fc80000010100 */
[----:B------:R-:W-:-:S04]  /*8670*/  @P0 FFMA R2, R2, R9, R2 ;  /* 0x0000000902020223 */ /* 0x000fc80000000002 */
[----:B------:R-:W-:Y:S01]  /*8680*/  @P0 FFMA R3, R2, 1.84467440737095516160e+19, RZ ;  /* 0x5f80000002030823 */ /* 0x000fe200000000ff */
[----:B------:R-:W-:Y:S06]  /*8690*/  BRA `(.L_x_111) ;  /* 0x0000000000887947 */ /* 0x000fec0003800000 */
.L_x_110:
[----:B------:R-:W-:-:S04]  /*86a0*/  IADD3 R11, PT, PT, R9, -0xfd, RZ ;  /* 0xffffff03090b7810 */ /* 0x000fc80007ffe0ff */
[----:B------:R-:W-:-:S13]  /*86b0*/  ISETP.GT.U32.AND P0, PT, R11, 0x1, PT ;  /* 0x000000010b00780c */ /* 0x000fda0003f04070 */
[----:B------:R-:W-:Y:S05]  /*86c0*/  @P0 BRA `(.L_x_112) ;  /* 0x0000000000780947 */ /* 0x000fea0003800000 */
[----:B------:R-:W-:Y:S01]  /*86d0*/  LOP3.LUT R2, R0, 0x7fffff, RZ, 0xc0, !PT ;  /* 0x007fffff00027812 */ /* 0x000fe200078ec0ff */
[----:B------:R-:W-:-:S03]  /*86e0*/  HFMA2 R10, -RZ, RZ, 0, 1.78813934326171875e-07 ;  /* 0x00000003ff0a7431 */ /* 0x000fc600000001ff */
[----:B------:R-:W-:-:S04]  /*86f0*/  LOP3.LUT R2, R2, 0x3f800000, RZ, 0xfc, !PT ;  /* 0x3f80000002027812 */ /* 0x000fc800078efcff */
[----:B------:R-:W0:Y:S01]  /*8700*/  MUFU.RCP R3, R2 ;  /* 0x0000000200037308 */ /* 0x000e220000001000 */
[----:B------:R-:W-:Y:S01]  /*8710*/  SHF.L.U32 R10, R10, R11, RZ ;  /* 0x0000000b0a0a7219 */ /* 0x000fe200000006ff */
[----:B0-----:R-:W-:-:S04]  /*8720*/  FFMA R7, R2, R3, -1 ;  /* 0xbf80000002077423 */ /* 0x001fc80000000003 */
[----:B------:R-:W-:-:S04]  /*8730*/  FADD.FTZ R8, -R7, -RZ ;  /* 0x800000ff07087221 */ /* 0x000fc80000010100 */
[CCC-:B------:R-:W-:Y:S01]  /*8740*/  FFMA.RM R7, R3.reuse, R8.reuse, R3.reuse ;  /* 0x0000000803077223 */ /* 0x1c0fe20000004003 */
[----:B------:R-:W-:-:S04]  /*8750*/  FFMA.RP R8, R3, R8, R3 ;  /* 0x0000000803087223 */ /* 0x000fc80000008003 */
[C---:B------:R-:W-:Y:S02]  /*8760*/  LOP3.LUT R3, R7.reuse, 0x7fffff, RZ, 0xc0, !PT ;  /* 0x007fffff07037812 */ /* 0x040fe400078ec0ff */
[----:B------:R-:W-:Y:S02]  /*8770*/  FSETP.NEU.FTZ.AND P0, PT, R7, R8, PT ;  /* 0x000000080700720b */ /* 0x000fe40003f1d000 */
[----:B------:R-:W-:Y:S02]  /*8780*/  LOP3.LUT R3, R3, 0x800000, RZ, 0xfc, !PT ;  /* 0x0080000003037812 */ /* 0x000fe400078efcff */
[----:B------:R-:W-:Y:S02]  /*8790*/  SEL R7, RZ, 0xffffffff, !P0 ;  /* 0xffffffffff077807 */ /* 0x000fe40004000000 */
[----:B------:R-:W-:Y:S02]  /*87a0*/  LOP3.LUT R10, R10, R3, RZ, 0xc0, !PT ;  /* 0x000000030a0a7212 */ /* 0x000fe400078ec0ff */
[----:B------:R-:W-:-:S02]  /*87b0*/  IADD3 R2, PT, PT, -R7, RZ, RZ ;  /* 0x000000ff07027210 */ /* 0x000fc40007ffe1ff */
[-C--:B------:R-:W-:Y:S02]  /*87c0*/  SHF.R.U32.HI R10, RZ, R11.reuse, R10 ;  /* 0x0000000bff0a7219 */ /* 0x080fe4000001160a */
[----:B------:R-:W-:Y:S02]  /*87d0*/  LOP3.LUT P1, RZ, R2, R11, R3, 0xf8, !PT ;  /* 0x0000000b02ff7212 */ /* 0x000fe4000782f803 */
[C---:B------:R-:W-:Y:S02]  /*87e0*/  LOP3.LUT P0, RZ, R10.reuse, 0x1, RZ, 0xc0, !PT ;  /* 0x000000010aff7812 */ /* 0x040fe4000780c0ff */
[----:B------:R-:W-:-:S04]  /*87f0*/  LOP3.LUT P2, RZ, R10, 0x2, RZ, 0xc0, !PT ;  /* 0x000000020aff7812 */ /* 0x000fc8000784c0ff */
[----:B------:R-:W-:Y:S02]  /*8800*/  PLOP3.LUT P0, PT, P0, P1, P2, 0xe0, 0x0 ;  /* 0x000000000000781c */ /* 0x000fe40000703c20 */
[----:B------:R-:W-:Y:S02]  /*8810*/  LOP3.LUT P1, RZ, R0, 0x7fffff, RZ, 0xc0, !PT ;  /* 0x007fffff00ff7812 */ /* 0x000fe4000782c0ff */
[----:B------:R-:W-:-:S04]  /*8820*/  SEL R2, RZ, 0x1, !P0 ;  /* 0x00000001ff027807 */ /* 0x000fc80004000000 */
[----:B------:R-:W-:-:S04]  /*8830*/  IADD3 R2, PT, PT, -R2, RZ, RZ ;  /* 0x000000ff02027210 */ /* 0x000fc80007ffe1ff */
[----:B------:R-:W-:Y:S02]  /*8840*/  ISETP.GE.AND P0, PT, R2, RZ, PT ;  /* 0x000000ff0200720c */ /* 0x000fe40003f06270 */
[----:B------:R-:W-:-:S04]  /*8850*/  IADD3 R2, PT, PT, R9, -0xfc, RZ ;  /* 0xffffff0409027810 */ /* 0x000fc80007ffe0ff */
[----:B------:R-:W-:-:S07]  /*8860*/  SHF.R.U32.HI R3, RZ, R2, R3 ;  /* 0x00000002ff037219 */ /* 0x000fce0000011603 */
[----:B------:R-:W-:-:S04]  /*8870*/  @!P0 IADD3 R3, PT, PT, R3, 0x1, RZ ;  /* 0x0000000103038810 */ /* 0x000fc80007ffe0ff */
[----:B------:R-:W-:-:S04]  /*8880*/  @!P1 SHF.L.U32 R3, R3, 0x1, RZ ;  /* 0x0000000103039819 */ /* 0x000fc800000006ff */
[----:B------:R-:W-:Y:S01]  /*8890*/  LOP3.LUT R3, R3, 0x80000000, R0, 0xf8, !PT ;  /* 0x8000000003037812 */ /* 0x000fe200078ef800 */
[----:B------:R-:W-:Y:S06]  /*88a0*/  BRA `(.L_x_111) ;  /* 0x0000000000047947 */ /* 0x000fec0003800000 */
.L_x_112:
[----:B------:R0:W1:Y:S02]  /*88b0*/  MUFU.RCP R3, R0 ;  /* 0x0000000000037308 */ /* 0x0000640000001000 */
.L_x_111:
[----:B------:R-:W-:Y:S05]  /*88c0*/  BSYNC.RECONVERGENT B1 ;  /* 0x0000000000017941 */ /* 0x000fea0003800200 */
.L_x_109:
[----:B01----:R-:W-:Y:S01]  /*88d0*/  MOV R0, R3 ;  /* 0x0000000300007202 */ /* 0x003fe20000000f00 */
[----:B------:R-:W-:Y:S01]  /*88e0*/  HFMA2 R3, -RZ, RZ, 0, 0 ;  /* 0x00000000ff037431 */ /* 0x000fe200000001ff */
[----:B------:R-:W-:-:S04]  /*88f0*/  MOV R2, R5 ;  /* 0x0000000500027202 */ /* 0x000fc80000000f00 */
[----:B------:R-:W-:Y:S05]  /*8900*/  RET.REL.NODEC R2 `(Kuwahara) ;  /* 0xffffff7402bc7950 */ /* 0x000fea0003c3ffff */
        .weak           $__internal_1_$__cuda_sm20_sqrt_rn_f32_slowpath
        .type           $__internal_1_$__cuda_sm20_sqrt_rn_f32_slowpath,@function
        .size           $__internal_1_$__cuda_sm20_sqrt_rn_f32_slowpath,($__internal_2_$__cuda_sm3x_div_rn_noftz_f32_slowpath - $__internal_1_$__cuda_sm20_sqrt_rn_f32_slowpath)
$__internal_1_$__cuda_sm20_sqrt_rn_f32_slowpath:
[----:B------:R-:W-:-:S13]  /*8910*/  LOP3.LUT P0, RZ, R0, 0x7fffffff, RZ, 0xc0, !PT ;  /* 0x7fffffff00ff7812 */ /* 0x000fda000780c0ff */
[----:B------:R-:W-:Y:S01]  /*8920*/  @!P0 MOV R2, R0 ;  /* 0x0000000000028202 */ /* 0x000fe20000000f00 */
[----:B------:R-:W-:Y:S06]  /*8930*/  @!P0 BRA `(.L_x_113) ;  /* 0x0000000000408947 */ /* 0x000fec0003800000 */
[----:B------:R-:W-:-:S13]  /*8940*/  FSETP.GEU.FTZ.AND P0, PT, R0, RZ, PT ;  /* 0x000000ff0000720b */ /* 0x000fda0003f1e000 */
[----:B------:R-:W-:Y:S01]  /*8950*/  @!P0 MOV R2, 0x7fffffff ;  /* 0x7fffffff00028802 */ /* 0x000fe20000000f00 */
[----:B------:R-:W-:Y:S06]  /*8960*/  @!P0 BRA `(.L_x_113) ;  /* 0x0000000000348947 */ /* 0x000fec0003800000 */
[----:B------:R-:W-:-:S13]  /*8970*/  FSETP.GTU.FTZ.AND P0, PT, |R0|, +INF , PT ;  /* 0x7f8000000000780b */ /* 0x000fda0003f1c200 */
[----:B------:R-:W-:Y:S01]  /*8980*/  @P0 FADD.FTZ R2, R0, 1 ;  /* 0x3f80000000020421 */ /* 0x000fe20000010000 */
[----:B------:R-:W-:Y:S06]  /*8990*/  @P0 BRA `(.L_x_113) ;  /* 0x0000000000280947 */ /* 0x000fec0003800000 */
[----:B------:R-:W-:-:S13]  /*89a0*/  FSETP.NEU.FTZ.AND P0, PT, |R0|, +INF , PT ;  /* 0x7f8000000000780b */ /* 0x000fda0003f1d200 */
[----:B------:R-:W-:-:S04]  /*89b0*/  @P0 FFMA R3, R0, 1.84467440737095516160e+19, RZ ;  /* 0x5f80000000030823 */ /* 0x000fc800000000ff */
[----:B------:R-:W0:Y:S02]  /*89c0*/  @P0 MUFU.RSQ R2, R3 ;  /* 0x0000000300020308 */ /* 0x000e240000001400 */
[----:B0-----:R-:W-:Y:S01]  /*89d0*/  @P0 FMUL.FTZ R4, R3, R2 ;  /* 0x0000000203040220 */ /* 0x001fe20000410000 */
[----:B------:R-:W-:Y:S01]  /*89e0*/  @P0 FMUL.FTZ R6, R2, 0.5 ;  /* 0x3f00000002060820 */ /* 0x000fe20000410000 */
[----:B------:R-:W-:Y:S02]  /*89f0*/  @!P0 MOV R2, R0 ;  /* 0x0000000000028202 */ /* 0x000fe40000000f00 */
[----:B------:R-:W-:-:S04]  /*8a00*/  @P0 FADD.FTZ R5, -R4, -RZ ;  /* 0x800000ff04050221 */ /* 0x000fc80000010100 */
[----:B------:R-:W-:-:S04]  /*8a10*/  @P0 FFMA R5, R4, R5, R3 ;  /* 0x0000000504050223 */ /* 0x000fc80000000003 */
[----:B------:R-:W-:-:S04]  /*8a20*/  @P0 FFMA R5, R5, R6, R4 ;  /* 0x0000000605050223 */ /* 0x000fc80000000004 */
[----:B------:R-:W-:-:S07]  /*8a30*/  @P0 FMUL.FTZ R2, R5, 2.3283064365386962891e-10 ;  /* 0x2f80000005020820 */ /* 0x000fce0000410000 */
.L_x_113:
[----:B------:R-:W-:Y:S01]  /*8a40*/  HFMA2 R3, -RZ, RZ, 0, 0 ;  /* 0x00000000ff037431 */ /* 0x000fe200000001ff */
[----:B------:R-:W-:Y:S02]  /*8a50*/  MOV R6, R2 ;  /* 0x0000000200067202 */ /* 0x000fe40000000f00 */
[----:B------:R-:W-:-:S04]  /*8a60*/  MOV R2, R7 ;  /* 0x0000000700027202 */ /* 0x000fc80000000f00 */
[----:B------:R-:W-:Y:S05]  /*8a70*/  RET.REL.NODEC R2 `(Kuwahara) ;  /* 0xffffff7402607950 */ /* 0x000fea0003c3ffff */
        .weak           $__internal_2_$__cuda_sm3x_div_rn_noftz_f32_slowpath
        .type           $__internal_2_$__cuda_sm3x_div_rn_noftz_f32_slowpath,@function
        .size           $__internal_2_$__cuda_sm3x_div_rn_noftz_f32_slowpath,(.L_x_128 - $__internal_2_$__cuda_sm3x_div_rn_noftz_f32_slowpath)
$__internal_2_$__cuda_sm3x_div_rn_noftz_f32_slowpath:
[----:B------:R-:W-:Y:S01]  /*8a80*/  SHF.R.U32.HI R4, RZ, 0x17, R3 ;  /* 0x00000017ff047819 */ /* 0x000fe20000011603 */
[----:B------:R-:W-:Y:S01]  /*8a90*/  BSSY.RECONVERGENT B1, `(.L_x_114) ;  /* 0x0000063000017945 */ /* 0x000fe20003800200 */
[----:B------:R-:W-:Y:S02]  /*8aa0*/  SHF.R.U32.HI R2, RZ, 0x17, R0 ;  /* 0x00000017ff027819 */ /* 0x000fe40000011600 */
[----:B------:R-:W-:Y:S02]  /*8ab0*/  LOP3.LUT R10, R4, 0xff, RZ, 0xc0, !PT ;  /* 0x000000ff040a7812 */ /* 0x000fe400078ec0ff */
[----:B------:R-:W-:Y:S02]  /*8ac0*/  LOP3.LUT R9, R2, 0xff, RZ, 0xc0, !PT ;  /* 0x000000ff02097812 */ /* 0x000fe400078ec0ff */
[----:B------:R-:W-:Y:S02]  /*8ad0*/  IADD3 R6, PT, PT, R10, -0x1, RZ ;  /* 0xffffffff0a067810 */ /* 0x000fe40007ffe0ff */
[----:B------:R-:W-:-:S02]  /*8ae0*/  IADD3 R4, PT, PT, R9, -0x1, RZ ;  /* 0xffffffff09047810 */ /* 0x000fc40007ffe0ff */
[----:B------:R-:W-:Y:S02]  /*8af0*/  ISETP.GT.U32.AND P0, PT, R6, 0xfd, PT ;  /* 0x000000fd0600780c */ /* 0x000fe40003f04070 */
[----:B------:R-:W-:Y:S02]  /*8b00*/  MOV R5, R3 ;  /* 0x0000000300057202 */ /* 0x000fe40000000f00 */
[----:B------:R-:W-:-:S13]  /*8b10*/  ISETP.GT.U32.OR P0, PT, R4, 0xfd, P0 ;  /* 0x000000fd0400780c */ /* 0x000fda0000704470 */
[----:B------:R-:W-:Y:S01]  /*8b20*/  @!P0 MOV R2, RZ ;  /* 0x000000ff00028202 */ /* 0x000fe20000000f00 */
[----:B------:R-:W-:Y:S06]  /*8b30*/  @!P0 BRA `(.L_x_115) ;  /* 0x00000000005c8947 */ /* 0x000fec0003800000 */
[----:B------:R-:W-:Y:S02]  /*8b40*/  FSETP.GTU.FTZ.AND P0, PT, |R0|, +INF , PT ;  /* 0x7f8000000000780b */ /* 0x000fe40003f1c200 */
[----:B------:R-:W-:-:S04]  /*8b50*/  FSETP.GTU.FTZ.AND P1, PT, |R3|, +INF , PT ;  /* 0x7f8000000300780b */ /* 0x000fc80003f3c200 */
[----:B------:R-:W-:-:S13]  /*8b60*/  PLOP3.LUT P0, PT, P0, P1, PT, 0xf8, 0x8f ;  /* 0x00000000008f781c */ /* 0x000fda0000703f70 */
[----:B------:R-:W-:Y:S05]  /*8b70*/  @P0 BRA `(.L_x_116) ;  /* 0x00000004004c0947 */ /* 0x000fea0003800000 */
[----:B------:R-:W-:-:S13]  /*8b80*/  LOP3.LUT P0, RZ, R5, 0x7fffffff, R0, 0xc8, !PT ;  /* 0x7fffffff05ff7812 */ /* 0x000fda000780c800 */
[----:B------:R-:W-:Y:S05]  /*8b90*/  @!P0 BRA `(.L_x_117) ;  /* 0x00000004003c8947 */ /* 0x000fea0003800000 */
[C---:B------:R-:W-:Y:S02]  /*8ba0*/  FSETP.NEU.FTZ.AND P1, PT, |R0|.reuse, +INF , PT ;  /* 0x7f8000000000780b */ /* 0x040fe40003f3d200 */
[----:B------:R-:W-:Y:S02]  /*8bb0*/  FSETP.NEU.FTZ.AND P2, PT, |R3|, +INF , PT ;  /* 0x7f8000000300780b */ /* 0x000fe40003f5d200 */
[----:B------:R-:W-:-:S11]  /*8bc0*/  FSETP.NEU.FTZ.AND P0, PT, |R0|, +INF , PT ;  /* 0x7f8000000000780b */ /* 0x000fd60003f1d200 */
[----:B------:R-:W-:Y:S05]  /*8bd0*/  @!P2 BRA !P1, `(.L_x_117) ;  /* 0x00000004002ca947 */ /* 0x000fea0004800000 */
[----:B------:R-:W-:-:S04]  /*8be0*/  LOP3.LUT P1, RZ, R0, 0x7fffffff, RZ, 0xc0, !PT ;  /* 0x7fffffff00ff7812 */ /* 0x000fc8000782c0ff */
[----:B------:R-:W-:-:S13]  /*8bf0*/  PLOP3.LUT P1, PT, P2, P1, PT, 0x2f, 0xf2 ;  /* 0x0000000000f2781c */ /* 0x000fda0001722577 */
[----:B------:R-:W-:Y:S05]  /*8c00*/  @P1 BRA `(.L_x_118) ;  /* 0x0000000400181947 */ /* 0x000fea0003800000 */
[----:B------:R-:W-:-:S04]  /*8c10*/  LOP3.LUT P1, RZ, R5, 0x7fffffff, RZ, 0xc0, !PT ;  /* 0x7fffffff05ff7812 */ /* 0x000fc8000782c0ff */
[----:B------:R-:W-:-:S13]  /*8c20*/  PLOP3.LUT P0, PT, P0, P1, PT, 0x2f, 0xf2 ;  /* 0x0000000000f2781c */ /* 0x000fda0000702577 */
[----:B------:R-:W-:Y:S05]  /*8c30*/  @P0 BRA `(.L_x_119) ;  /* 0x0000000400000947 */ /* 0x000fea0003800000 */
[----:B------:R-:W-:Y:S02]  /*8c40*/  ISETP.GE.AND P0, PT, R4, RZ, PT ;  /* 0x000000ff0400720c */ /* 0x000fe40003f06270 */
[----:B------:R-:W-:-:S11]  /*8c50*/  ISETP.GE.AND P1, PT, R6, RZ, PT ;  /* 0x000000ff0600720c */ /* 0x000fd60003f26270 */
[----:B------:R-:W-:Y:S01]  /*8c60*/  @P0 MOV R2, RZ ;  /* 0x000000ff00020202 */ /* 0x000fe20000000f00 */
[----:B------:R-:W-:Y:S01]  /*8c70*/  @!P0 FFMA R0, R0, 1.84467440737095516160e+19, RZ ;  /* 0x5f80000000008823 */ /* 0x000fe200000000ff */
[----:B------:R-:W-:Y:S01]  /*8c80*/  @!P0 MOV R2, 0xffffffc0 ;  /* 0xffffffc000028802 */ /* 0x000fe20000000f00 */
[----:B------:R-:W-:-:S03]  /*8c90*/  @!P1 FFMA R5, R3, 1.84467440737095516160e+19, RZ ;  /* 0x5f80000003059823 */ /* 0x000fc600000000ff */
[----:B------:R-:W-:-:S07]  /*8ca0*/  @!P1 IADD3 R2, PT, PT, R2, 0x40, RZ ;  /* 0x0000004002029810 */ /* 0x000fce0007ffe0ff */
.L_x_115:
[----:B------:R-:W-:Y:S01]  /*8cb0*/  LEA R4, R10, 0xc0800000, 0x17 ;  /* 0xc08000000a047811 */ /* 0x000fe200078eb8ff */
[----:B------:R-:W-:Y:S03]  /*8cc0*/  BSSY.RECONVERGENT B2, `(.L_x_120) ;  /* 0x0000036000027945 */ /* 0x000fe60003800200 */
[----:B------:R-:W-:Y:S02]  /*8cd0*/  IADD3 R4, PT, PT, -R4, R5, RZ ;  /* 0x0000000504047210 */ /* 0x000fe40007ffe1ff */
[----:B------:R-:W-:Y:S02]  /*8ce0*/  IADD3 R5, PT, PT, R9, -0x7f, RZ ;  /* 0xffffff8109057810 */ /* 0x000fe40007ffe0ff */
[----:B------:R-:W0:Y:S01]  /*8cf0*/  MUFU.RCP R6, R4 ;  /* 0x0000000400067308 */ /* 0x000e220000001000 */
[----:B------:R-:W-:Y:S02]  /*8d00*/  FADD.FTZ R7, -R4, -RZ ;  /* 0x800000ff04077221 */ /* 0x000fe40000010100 */
[C---:B------:R-:W-:Y:S01]  /*8d10*/  IMAD R0, R5.reuse, -0x800000, R0 ;  /* 0xff80000005007824 */ /* 0x040fe200078e0200 */
[----:B------:R-:W-:-:S04]  /*8d20*/  IADD3 R5, PT, PT, R5, 0x7f, -R10 ;  /* 0x0000007f05057810 */ /* 0x000fc80007ffe80a */
[----:B------:R-:W-:Y:S01]  /*8d30*/  IADD3 R5, PT, PT, R5, R2, RZ ;  /* 0x0000000205057210 */ /* 0x000fe20007ffe0ff */
[----:B0-----:R-:W-:-:S04]  /*8d40*/  FFMA R9, R6, R7, 1 ;  /* 0x3f80000006097423 */ /* 0x001fc80000000007 */
[----:B------:R-:W-:-:S04]  /*8d50*/  FFMA R11, R6, R9, R6 ;  /* 0x00000009060b7223 */ /* 0x000fc80000000006 */
[----:B------:R-:W-:-:S04]  /*8d60*/  FFMA R6, R0, R11, RZ ;  /* 0x0000000b00067223 */ /* 0x000fc800000000ff */
[----:B------:R-:W-:-:S04]  /*8d70*/  FFMA R9, R7, R6, R0 ;  /* 0x0000000607097223 */ /* 0x000fc80000000000 */
[----:B------:R-:W-:-:S04]  /*8d80*/  FFMA R12, R11, R9, R6 ;  /* 0x000000090b0c7223 */ /* 0x000fc80000000006 */
[----:B------:R-:W-:-:S04]  /*8d90*/  FFMA R7, R7, R12, R0 ;  /* 0x0000000c07077223 */ /* 0x000fc80000000000 */
[----:B------:R-:W-:-:S05]  /*8da0*/  FFMA R6, R11, R7, R12 ;  /* 0x000000070b067223 */ /* 0x000fca000000000c */
[----:B------:R-:W-:-:S04]  /*8db0*/  SHF.R.U32.HI R0, RZ, 0x17, R6 ;  /* 0x00000017ff007819 */ /* 0x000fc80000011606 */
[----:B------:R-:W-:-:S04]  /*8dc0*/  LOP3.LUT R0, R0, 0xff, RZ, 0xc0, !PT ;  /* 0x000000ff00007812 */ /* 0x000fc800078ec0ff */
[----:B------:R-:W-:-:S04]  /*8dd0*/  IADD3 R4, PT, PT, R0, R5, RZ ;  /* 0x0000000500047210 */ /* 0x000fc80007ffe0ff */
[----:B------:R-:W-:-:S04]  /*8de0*/  IADD3 R0, PT, PT, R4, -0x1, RZ ;  /* 0xffffffff04007810 */ /* 0x000fc80007ffe0ff */
[----:B------:R-:W-:-:S13]  /*8df0*/  ISETP.GE.U32.AND P0, PT, R0, 0xfe, PT ;  /* 0x000000fe0000780c */ /* 0x000fda0003f06070 */
[----:B------:R-:W-:Y:S05]  /*8e00*/  @!P0 BRA `(.L_x_121) ;  /* 0x0000000000808947 */ /* 0x000fea0003800000 */
[----:B------:R-:W-:-:S13]  /*8e10*/  ISETP.GT.AND P0, PT, R4, 0xfe, PT ;  /* 0x000000fe0400780c */ /* 0x000fda0003f04270 */
[----:B------:R-:W-:Y:S05]  /*8e20*/  @P0 BRA `(.L_x_122) ;  /* 0x00000000006c0947 */ /* 0x000fea0003800000 */
[----:B------:R-:W-:-:S13]  /*8e30*/  ISETP.GE.AND P0, PT, R4, 0x1, PT ;  /* 0x000000010400780c */ /* 0x000fda0003f06270 */
[----:B------:R-:W-:Y:S05]  /*8e40*/  @P0 BRA `(.L_x_123) ;  /* 0x0000000000740947 */ /* 0x000fea0003800000 */
[----:B------:R-:W-:Y:S02]  /*8e50*/  ISETP.GE.AND P0, PT, R4, -0x18, PT ;  /* 0xffffffe80400780c */ /* 0x000fe40003f06270 */
[----:B------:R-:W-:-:S11]  /*8e60*/  LOP3.LUT R6, R6, 0x80000000, RZ, 0xc0, !PT ;  /* 0x8000000006067812 */ /* 0x000fd600078ec0ff */
[----:B------:R-:W-:Y:S05]  /*8e70*/  @!P0 BRA `(.L_x_123) ;  /* 0x0000000000688947 */ /* 0x000fea0003800000 */
[CCC-:B------:R-:W-:Y:S01]  /*8e80*/  FFMA.RZ R0, R11.reuse, R7.reuse, R12.reuse ;  /* 0x000000070b007223 */ /* 0x1c0fe2000000c00c */
[CCC-:B------:R-:W-:Y:S01]  /*8e90*/  FFMA.RM R5, R11.reuse, R7.reuse, R12.reuse ;  /* 0x000000070b057223 */ /* 0x1c0fe2000000400c */
[C---:B------:R-:W-:Y:S02]  /*8ea0*/  ISETP.NE.AND P2, PT, R4.reuse, RZ, PT ;  /* 0x000000ff0400720c */ /* 0x040fe40003f45270 */
[----:B------:R-:W-:Y:S02]  /*8eb0*/  ISETP.NE.AND P1, PT, R4, RZ, PT ;  /* 0x000000ff0400720c */ /* 0x000fe40003f25270 */
[----:B------:R-:W-:Y:S01]  /*8ec0*/  LOP3.LUT R2, R0, 0x7fffff, RZ, 0xc0, !PT ;  /* 0x007fffff00027812 */ /* 0x000fe200078ec0ff */
[----:B------:R-:W-:Y:S01]  /*8ed0*/  FFMA.RP R0, R11, R7, R12 ;  /* 0x000000070b007223 */ /* 0x000fe2000000800c */
[----:B------:R-:W-:Y:S02]  /*8ee0*/  IADD3 R7, PT, PT, R4, 0x20, RZ ;  /* 0x0000002004077810 */ /* 0x000fe40007ffe0ff */
[----:B------:R-:W-:-:S02]  /*8ef0*/  LOP3.LUT R2, R2, 0x800000, RZ, 0xfc, !PT ;  /* 0x0080000002027812 */ /* 0x000fc400078efcff */
[----:B------:R-:W-:Y:S02]  /*8f00*/  IADD3 R4, PT, PT, -R4, RZ, RZ ;  /* 0x000000ff04047210 */ /* 0x000fe40007ffe1ff */
[----:B------:R-:W-:Y:S02]  /*8f10*/  SHF.L.U32 R7, R2, R7, RZ ;  /* 0x0000000702077219 */ /* 0x000fe400000006ff */
[----:B------:R-:W-:Y:S02]  /*8f20*/  FSETP.NEU.FTZ.AND P0, PT, R0, R5, PT ;  /* 0x000000050000720b */ /* 0x000fe40003f1d000 */
[----:B------:R-:W-:Y:S02]  /*8f30*/  SEL R5, R4, RZ, P2 ;  /* 0x000000ff04057207 */ /* 0x000fe40001000000 */
[----:B------:R-:W-:Y:S02]  /*8f40*/  ISETP.NE.AND P1, PT, R7, RZ, P1 ;  /* 0x000000ff0700720c */ /* 0x000fe40000f25270 */
[----:B------:R-:W-:-:S02]  /*8f50*/  SHF.R.U32.HI R5, RZ, R5, R2 ;  /* 0x00000005ff057219 */ /* 0x000fc40000011602 */
[----:B------:R-:W-:Y:S02]  /*8f60*/  PLOP3.LUT P0, PT, P0, P1, PT, 0xf8, 0x8f ;  /* 0x00000000008f781c */ /* 0x000fe40000703f70 */
[----:B------:R-:W-:Y:S02]  /*8f70*/  SHF.R.U32.HI R7, RZ, 0x1, R5 ;  /* 0x00000001ff077819 */ /* 0x000fe40000011605 */
[----:B------:R-:W-:-:S04]  /*8f80*/  SEL R0, RZ, 0x1, !P0 ;  /* 0x00000001ff007807 */ /* 0x000fc80004000000 */
[----:B------:R-:W-:-:S04]  /*8f90*/  LOP3.LUT R0, R0, 0x1, R7, 0xf8, !PT ;  /* 0x0000000100007812 */ /* 0x000fc800078ef807 */
[----:B------:R-:W-:-:S04]  /*8fa0*/  LOP3.LUT R0, R0, R5, RZ, 0xc0, !PT ;  /* 0x0000000500007212 */ /* 0x000fc800078ec0ff */
[----:B------:R-:W-:-:S04]  /*8fb0*/  IADD3 R7, PT, PT, R7, R0, RZ ;  /* 0x0000000007077210 */ /* 0x000fc80007ffe0ff */
[----:B------:R-:W-:Y:S01]  /*8fc0*/  LOP3.LUT R6, R7, R6, RZ, 0xfc, !PT ;  /* 0x0000000607067212 */ /* 0x000fe200078efcff */
[----:B------:R-:W-:Y:S06]  /*8fd0*/  BRA `(.L_x_123) ;  /* 0x0000000000107947 */ /* 0x000fec0003800000 */
.L_x_122:
[----:B------:R-:W-:-:S04]  /*8fe0*/  LOP3.LUT R6, R6, 0x80000000, RZ, 0xc0, !PT ;  /* 0x8000000006067812 */ /* 0x000fc800078ec0ff */
[----:B------:R-:W-:Y:S01]  /*8ff0*/  LOP3.LUT R6, R6, 0x7f800000, RZ, 0xfc, !PT ;  /* 0x7f80000006067812 */ /* 0x000fe200078efcff */
[----:B------:R-:W-:Y:S06]  /*9000*/  BRA `(.L_x_123) ;  /* 0x0000000000047947 */ /* 0x000fec0003800000 */
.L_x_121:
[----:B------:R-:W-:-:S07]  /*9010*/  LEA R6, R5, R6, 0x17 ;  /* 0x0000000605067211 */ /* 0x000fce00078eb8ff */
.L_x_123:
[----:B------:R-:W-:Y:S05]  /*9020*/  BSYNC.RECONVERGENT B2 ;  /* 0x0000000000027941 */ /* 0x000fea0003800200 */
.L_x_120:
[----:B------:R-:W-:Y:S05]  /*9030*/  BRA `(.L_x_124) ;  /* 0x0000000000207947 */ /* 0x000fea0003800000 */
.L_x_119:
[----:B------:R-:W-:-:S04]  /*9040*/  LOP3.LUT R0, R5, 0x80000000, R0, 0x48, !PT ;  /* 0x8000000005007812 */ /* 0x000fc800078e4800 */
[----:B------:R-:W-:Y:S01]  /*9050*/  LOP3.LUT R6, R0, 0x7f800000, RZ, 0xfc, !PT ;  /* 0x7f80000000067812 */ /* 0x000fe200078efcff */
[----:B------:R-:W-:Y:S06]  /*9060*/  BRA `(.L_x_124) ;  /* 0x0000000000147947 */ /* 0x000fec0003800000 */
.L_x_118:
[----:B------:R-:W-:Y:S01]  /*9070*/  LOP3.LUT R6, R5, 0x80000000, R0, 0x48, !PT ;  /* 0x8000000005067812 */ /* 0x000fe200078e4800 */
[----:B------:R-:W-:Y:S06]  /*9080*/  BRA `(.L_x_124) ;  /* 0x00000000000c7947 */ /* 0x000fec0003800000 */
.L_x_117:
[----:B------:R-:W0:Y:S01]  /*9090*/  MUFU.RSQ R6, -QNAN ;  /* 0xffc0000000067908 */ /* 0x000e220000001400 */
[----:B------:R-:W-:Y:S05]  /*90a0*/  BRA `(.L_x_124) ;  /* 0x0000000000047947 */ /* 0x000fea0003800000 */
.L_x_116:
[----:B------:R-:W-:-:S07]  /*90b0*/  FADD.FTZ R6, R0, R3 ;  /* 0x0000000300067221 */ /* 0x000fce0000010000 */
.L_x_124:
[----:B------:R-:W-:Y:S05]  /*90c0*/  BSYNC.RECONVERGENT B1 ;  /* 0x0000000000017941 */ /* 0x000fea0003800200 */
.L_x_114:
[----:B------:R-:W-:Y:S01]  /*90d0*/  HFMA2 R5, -RZ, RZ, 0, 0 ;  /* 0x00000000ff057431 */ /* 0x000fe200000001ff */
[----:B------:R-:W-:-:S04]  /*90e0*/  MOV R4, R8 ;  /* 0x0000000800047202 */ /* 0x000fc80000000f00 */
[----:B0-----:R-:W-:Y:S05]  /*90f0*/  RET.REL.NODEC R4 `(Kuwahara) ;  /* 0xffffff6c04c07950 */ /* 0x001fea0003c3ffff */
.L_x_125:
[----:B------:R-:W-:-:S00]  /*9100*/  BRA `(.L_x_125) ;  /* 0xfffffffc00fc7947 */ /* 0x000fc0000383ffff */
[----:B------:R-:W-:-:S00]  /*9110*/  NOP ;  /* 0x0000000000007918 */ /* 0x000fc00000000000 */
        /* <DEDUP_REMOVED lines=14> */
.L_x_128:


//--------------------- .nv.global.init           --------------------------
	.section	.nv.global.init,"aw",@progbits
.nv.global.init:
	.type		$str,@object
	.size		$str,(.L_0 - $str)
$str:
        /*0000*/ 	.byte	0x25, 0x2e, 0x33, 0x66, 0x0a, 0x20, 0x00
.L_0:


//--------------------- .nv.shared.reserved.0     --------------------------
	.section	.nv.shared.reserved.0,"aw",@nobits
	.weak		__nv_reservedSMEM_offset_0_alias
	.size		__nv_reservedSMEM_offset_0_alias, 0, 64
	.other		__nv_reservedSMEM_offset_0_alias,@"STO_CUDA_RESERVED_SHARED STV_DEFAULT"
__nv_reservedSMEM_offset_0_alias:
	.zero		0
	.zero		64


//--------------------- .nv.constant0.Kuwahara    --------------------------
	.section	.nv.constant0.Kuwahara,"a",@progbits
	.sectionflags	@""
	.align	4
.nv.constant0.Kuwahara:
	.zero		936


//--------------------- SYMBOLS --------------------------

	.type		.nv.reservedSmem.offset0,@object
	.size		.nv.reservedSmem.offset0,0x4
	.type		vprintf,@function
